//
// Generated by NVIDIA NVVM Compiler
//
// Compiler Build ID: CL-36424714
// Cuda compilation tools, release 13.0, V13.0.88
// Based on NVVM 20.0.0
//

.version 9.0
.target sm_100
.address_size 64

	// .globl	_Z10cuda_sgemmILj16ELj4EEvPfS0_S0_iii
// _ZZ10cuda_sgemmILj16ELj4EEvPfS0_S0_iiiE8a_shared has been demoted
// _ZZ10cuda_sgemmILj16ELj4EEvPfS0_S0_iiiE8b_shared has been demoted

.visible .entry _Z10cuda_sgemmILj16ELj4EEvPfS0_S0_iii(
	.param .u64 .ptr .align 1 _Z10cuda_sgemmILj16ELj4EEvPfS0_S0_iii_param_0,
	.param .u64 .ptr .align 1 _Z10cuda_sgemmILj16ELj4EEvPfS0_S0_iii_param_1,
	.param .u64 .ptr .align 1 _Z10cuda_sgemmILj16ELj4EEvPfS0_S0_iii_param_2,
	.param .u32 _Z10cuda_sgemmILj16ELj4EEvPfS0_S0_iii_param_3,
	.param .u32 _Z10cuda_sgemmILj16ELj4EEvPfS0_S0_iii_param_4,
	.param .u32 _Z10cuda_sgemmILj16ELj4EEvPfS0_S0_iii_param_5
)
{
	.local .align 16 .b8 	__local_depot0[64];
	.reg .b64 	%SP;
	.reg .b64 	%SPL;
	.reg .pred 	%p<4>;
	.reg .b32 	%r<109>;
	.reg .b32 	%f<662>;
	.reg .b64 	%rd<214>;
	// demoted variable
	.shared .align 4 .b8 _ZZ10cuda_sgemmILj16ELj4EEvPfS0_S0_iiiE8a_shared[16384];
	// demoted variable
	.shared .align 4 .b8 _ZZ10cuda_sgemmILj16ELj4EEvPfS0_S0_iiiE8b_shared[16384];
	mov.u64 	%SPL, __local_depot0;
	ld.param.u32 	%r6, [_Z10cuda_sgemmILj16ELj4EEvPfS0_S0_iii_param_5];
	add.u64 	%rd1, %SPL, 0;
	mov.f32 	%f646, 0f00000000;
	st.local.v4.f32 	[%rd1], {%f646, %f646, %f646, %f646};
	st.local.v4.f32 	[%rd1+16], {%f646, %f646, %f646, %f646};
	st.local.v4.f32 	[%rd1+32], {%f646, %f646, %f646, %f646};
	st.local.v4.f32 	[%rd1+48], {%f646, %f646, %f646, %f646};
	setp.lt.s32 	%p1, %r6, 1;
	mov.f32 	%f647, %f646;
	mov.f32 	%f648, %f646;
	mov.f32 	%f649, %f646;
	mov.f32 	%f650, %f646;
	mov.f32 	%f651, %f646;
	mov.f32 	%f652, %f646;
	mov.f32 	%f653, %f646;
	mov.f32 	%f654, %f646;
	mov.f32 	%f655, %f646;
	mov.f32 	%f656, %f646;
	mov.f32 	%f657, %f646;
	mov.f32 	%f658, %f646;
	mov.f32 	%f659, %f646;
	mov.f32 	%f660, %f646;
	mov.f32 	%f661, %f646;
	@%p1 bra 	$L__BB0_6;
	mov.b32 	%r107, 0;
	mov.u32 	%r9, %tid.y;
	mov.u32 	%r11, %tid.x;
	mov.u32 	%r15, %ctaid.x;
	mov.u32 	%r16, %ntid.x;
	mul.lo.s32 	%r17, %r15, %r16;
	shl.b32 	%r20, %r11, 8;
	mov.u32 	%r21, _ZZ10cuda_sgemmILj16ELj4EEvPfS0_S0_iiiE8a_shared;
	add.s32 	%r22, %r21, %r20;
$L__BB0_2:
	ld.param.u32 	%r105, [_Z10cuda_sgemmILj16ELj4EEvPfS0_S0_iii_param_5];
	ld.param.u32 	%r103, [_Z10cuda_sgemmILj16ELj4EEvPfS0_S0_iii_param_4];
	ld.param.u64 	%rd211, [_Z10cuda_sgemmILj16ELj4EEvPfS0_S0_iii_param_1];
	ld.param.u64 	%rd210, [_Z10cuda_sgemmILj16ELj4EEvPfS0_S0_iii_param_0];
	add.s32 	%r10, %r107, %r9;
	mad.lo.s32 	%r12, %r11, %r105, %r10;
	add.s32 	%r13, %r11, %r107;
	mad.lo.s32 	%r14, %r13, %r103, %r9;
	cvt.u64.u32 	%rd9, %r12;
	mul.lo.s32 	%r18, %r17, %r105;
	shl.b32 	%r19, %r18, 2;
	cvt.u64.u32 	%rd10, %r19;
	add.s64 	%rd11, %rd9, %rd10;
	cvta.to.global.u64 	%rd12, %rd210;
	shl.b64 	%rd13, %rd11, 2;
	add.s64 	%rd14, %rd12, %rd13;
	ld.global.f32 	%f290, [%rd14];
	shl.b32 	%r23, %r9, 2;
	add.s32 	%r24, %r22, %r23;
	st.shared.f32 	[%r24], %f290;
	cvt.u64.u32 	%rd15, %r14;
	mov.u32 	%r25, %ctaid.y;
	mov.u32 	%r26, %ntid.y;
	mul.lo.s32 	%r27, %r25, %r26;
	shl.b32 	%r28, %r27, 2;
	cvt.u64.u32 	%rd16, %r28;
	add.s64 	%rd17, %rd15, %rd16;
	cvta.to.global.u64 	%rd18, %rd211;
	shl.b64 	%rd19, %rd17, 2;
	add.s64 	%rd20, %rd18, %rd19;
	ld.global.f32 	%f291, [%rd20];
	mov.u32 	%r29, _ZZ10cuda_sgemmILj16ELj4EEvPfS0_S0_iiiE8b_shared;
	add.s32 	%r30, %r29, %r23;
	add.s32 	%r31, %r30, %r20;
	st.shared.f32 	[%r31], %f291;
	add.s32 	%r32, %r12, 16;
	cvt.u64.u32 	%rd21, %r32;
	add.s64 	%rd22, %rd21, %rd10;
	shl.b64 	%rd23, %rd22, 2;
	add.s64 	%rd24, %rd12, %rd23;
	ld.global.f32 	%f292, [%rd24];
	st.shared.f32 	[%r24+64], %f292;
	add.s32 	%r33, %r14, 16;
	cvt.u64.u32 	%rd25, %r33;
	add.s64 	%rd26, %rd25, %rd16;
	shl.b64 	%rd27, %rd26, 2;
	add.s64 	%rd28, %rd18, %rd27;
	ld.global.f32 	%f293, [%rd28];
	st.shared.f32 	[%r31+64], %f293;
	add.s32 	%r34, %r12, 32;
	cvt.u64.u32 	%rd29, %r34;
	add.s64 	%rd30, %rd29, %rd10;
	shl.b64 	%rd31, %rd30, 2;
	add.s64 	%rd32, %rd12, %rd31;
	ld.global.f32 	%f294, [%rd32];
	st.shared.f32 	[%r24+128], %f294;
	add.s32 	%r35, %r14, 32;
	cvt.u64.u32 	%rd33, %r35;
	add.s64 	%rd34, %rd33, %rd16;
	shl.b64 	%rd35, %rd34, 2;
	add.s64 	%rd36, %rd18, %rd35;
	ld.global.f32 	%f295, [%rd36];
	st.shared.f32 	[%r31+128], %f295;
	add.s32 	%r36, %r12, 48;
	cvt.u64.u32 	%rd37, %r36;
	add.s64 	%rd38, %rd37, %rd10;
	shl.b64 	%rd39, %rd38, 2;
	add.s64 	%rd40, %rd12, %rd39;
	ld.global.f32 	%f296, [%rd40];
	st.shared.f32 	[%r24+192], %f296;
	add.s32 	%r37, %r14, 48;
	cvt.u64.u32 	%rd41, %r37;
	add.s64 	%rd42, %rd41, %rd16;
	shl.b64 	%rd43, %rd42, 2;
	add.s64 	%rd44, %rd18, %rd43;
	ld.global.f32 	%f297, [%rd44];
	st.shared.f32 	[%r31+192], %f297;
	shl.b32 	%r38, %r105, 4;
	add.s32 	%r39, %r12, %r38;
	add.s32 	%r40, %r13, 16;
	mad.lo.s32 	%r41, %r40, %r103, %r9;
	cvt.u64.u32 	%rd45, %r39;
	add.s64 	%rd46, %rd45, %rd10;
	shl.b64 	%rd47, %rd46, 2;
	add.s64 	%rd48, %rd12, %rd47;
	ld.global.f32 	%f298, [%rd48];
	st.shared.f32 	[%r24+4096], %f298;
	cvt.u64.u32 	%rd49, %r41;
	add.s64 	%rd50, %rd49, %rd16;
	shl.b64 	%rd51, %rd50, 2;
	add.s64 	%rd52, %rd18, %rd51;
	ld.global.f32 	%f299, [%rd52];
	st.shared.f32 	[%r31+4096], %f299;
	add.s32 	%r42, %r39, 16;
	cvt.u64.u32 	%rd53, %r42;
	add.s64 	%rd54, %rd53, %rd10;
	shl.b64 	%rd55, %rd54, 2;
	add.s64 	%rd56, %rd12, %rd55;
	ld.global.f32 	%f300, [%rd56];
	st.shared.f32 	[%r24+4160], %f300;
	add.s32 	%r43, %r41, 16;
	cvt.u64.u32 	%rd57, %r43;
	add.s64 	%rd58, %rd57, %rd16;
	shl.b64 	%rd59, %rd58, 2;
	add.s64 	%rd60, %rd18, %rd59;
	ld.global.f32 	%f301, [%rd60];
	st.shared.f32 	[%r31+4160], %f301;
	add.s32 	%r44, %r39, 32;
	cvt.u64.u32 	%rd61, %r44;
	add.s64 	%rd62, %rd61, %rd10;
	shl.b64 	%rd63, %rd62, 2;
	add.s64 	%rd64, %rd12, %rd63;
	ld.global.f32 	%f302, [%rd64];
	st.shared.f32 	[%r24+4224], %f302;
	add.s32 	%r45, %r41, 32;
	cvt.u64.u32 	%rd65, %r45;
	add.s64 	%rd66, %rd65, %rd16;
	shl.b64 	%rd67, %rd66, 2;
	add.s64 	%rd68, %rd18, %rd67;
	ld.global.f32 	%f303, [%rd68];
	st.shared.f32 	[%r31+4224], %f303;
	add.s32 	%r46, %r39, 48;
	cvt.u64.u32 	%rd69, %r46;
	add.s64 	%rd70, %rd69, %rd10;
	shl.b64 	%rd71, %rd70, 2;
	add.s64 	%rd72, %rd12, %rd71;
	ld.global.f32 	%f304, [%rd72];
	st.shared.f32 	[%r24+4288], %f304;
	add.s32 	%r47, %r41, 48;
	cvt.u64.u32 	%rd73, %r47;
	add.s64 	%rd74, %rd73, %rd16;
	shl.b64 	%rd75, %rd74, 2;
	add.s64 	%rd76, %rd18, %rd75;
	ld.global.f32 	%f305, [%rd76];
	st.shared.f32 	[%r31+4288], %f305;
	shl.b32 	%r48, %r105, 5;
	add.s32 	%r49, %r12, %r48;
	add.s32 	%r50, %r13, 32;
	mad.lo.s32 	%r51, %r50, %r103, %r9;
	cvt.u64.u32 	%rd77, %r49;
	add.s64 	%rd78, %rd77, %rd10;
	shl.b64 	%rd79, %rd78, 2;
	add.s64 	%rd80, %rd12, %rd79;
	ld.global.f32 	%f306, [%rd80];
	st.shared.f32 	[%r24+8192], %f306;
	cvt.u64.u32 	%rd81, %r51;
	add.s64 	%rd82, %rd81, %rd16;
	shl.b64 	%rd83, %rd82, 2;
	add.s64 	%rd84, %rd18, %rd83;
	ld.global.f32 	%f307, [%rd84];
	st.shared.f32 	[%r31+8192], %f307;
	add.s32 	%r52, %r49, 16;
	cvt.u64.u32 	%rd85, %r52;
	add.s64 	%rd86, %rd85, %rd10;
	shl.b64 	%rd87, %rd86, 2;
	add.s64 	%rd88, %rd12, %rd87;
	ld.global.f32 	%f308, [%rd88];
	st.shared.f32 	[%r24+8256], %f308;
	add.s32 	%r53, %r51, 16;
	cvt.u64.u32 	%rd89, %r53;
	add.s64 	%rd90, %rd89, %rd16;
	shl.b64 	%rd91, %rd90, 2;
	add.s64 	%rd92, %rd18, %rd91;
	ld.global.f32 	%f309, [%rd92];
	st.shared.f32 	[%r31+8256], %f309;
	add.s32 	%r54, %r49, 32;
	cvt.u64.u32 	%rd93, %r54;
	add.s64 	%rd94, %rd93, %rd10;
	shl.b64 	%rd95, %rd94, 2;
	add.s64 	%rd96, %rd12, %rd95;
	ld.global.f32 	%f310, [%rd96];
	st.shared.f32 	[%r24+8320], %f310;
	add.s32 	%r55, %r51, 32;
	cvt.u64.u32 	%rd97, %r55;
	add.s64 	%rd98, %rd97, %rd16;
	shl.b64 	%rd99, %rd98, 2;
	add.s64 	%rd100, %rd18, %rd99;
	ld.global.f32 	%f311, [%rd100];
	st.shared.f32 	[%r31+8320], %f311;
	add.s32 	%r56, %r49, 48;
	cvt.u64.u32 	%rd101, %r56;
	add.s64 	%rd102, %rd101, %rd10;
	shl.b64 	%rd103, %rd102, 2;
	add.s64 	%rd104, %rd12, %rd103;
	ld.global.f32 	%f312, [%rd104];
	st.shared.f32 	[%r24+8384], %f312;
	add.s32 	%r57, %r51, 48;
	cvt.u64.u32 	%rd105, %r57;
	add.s64 	%rd106, %rd105, %rd16;
	shl.b64 	%rd107, %rd106, 2;
	add.s64 	%rd108, %rd18, %rd107;
	ld.global.f32 	%f313, [%rd108];
	st.shared.f32 	[%r31+8384], %f313;
	add.s32 	%r58, %r49, %r38;
	add.s32 	%r59, %r13, 48;
	mad.lo.s32 	%r60, %r59, %r103, %r9;
	cvt.u64.u32 	%rd109, %r58;
	add.s64 	%rd110, %rd109, %rd10;
	shl.b64 	%rd111, %rd110, 2;
	add.s64 	%rd112, %rd12, %rd111;
	ld.global.f32 	%f314, [%rd112];
	st.shared.f32 	[%r24+12288], %f314;
	cvt.u64.u32 	%rd113, %r60;
	add.s64 	%rd114, %rd113, %rd16;
	shl.b64 	%rd115, %rd114, 2;
	add.s64 	%rd116, %rd18, %rd115;
	ld.global.f32 	%f315, [%rd116];
	st.shared.f32 	[%r31+12288], %f315;
	add.s32 	%r61, %r58, 16;
	cvt.u64.u32 	%rd117, %r61;
	add.s64 	%rd118, %rd117, %rd10;
	shl.b64 	%rd119, %rd118, 2;
	add.s64 	%rd120, %rd12, %rd119;
	ld.global.f32 	%f316, [%rd120];
	st.shared.f32 	[%r24+12352], %f316;
	add.s32 	%r62, %r60, 16;
	cvt.u64.u32 	%rd121, %r62;
	add.s64 	%rd122, %rd121, %rd16;
	shl.b64 	%rd123, %rd122, 2;
	add.s64 	%rd124, %rd18, %rd123;
	ld.global.f32 	%f317, [%rd124];
	st.shared.f32 	[%r31+12352], %f317;
	add.s32 	%r63, %r58, 32;
	cvt.u64.u32 	%rd125, %r63;
	add.s64 	%rd126, %rd125, %rd10;
	shl.b64 	%rd127, %rd126, 2;
	add.s64 	%rd128, %rd12, %rd127;
	ld.global.f32 	%f318, [%rd128];
	st.shared.f32 	[%r24+12416], %f318;
	add.s32 	%r64, %r60, 32;
	cvt.u64.u32 	%rd129, %r64;
	add.s64 	%rd130, %rd129, %rd16;
	shl.b64 	%rd131, %rd130, 2;
	add.s64 	%rd132, %rd18, %rd131;
	ld.global.f32 	%f319, [%rd132];
	st.shared.f32 	[%r31+12416], %f319;
	add.s32 	%r65, %r58, 48;
	cvt.u64.u32 	%rd133, %r65;
	add.s64 	%rd134, %rd133, %rd10;
	shl.b64 	%rd135, %rd134, 2;
	add.s64 	%rd136, %rd12, %rd135;
	ld.global.f32 	%f320, [%rd136];
	st.shared.f32 	[%r24+12480], %f320;
	add.s32 	%r66, %r60, 48;
	cvt.u64.u32 	%rd137, %r66;
	add.s64 	%rd138, %rd137, %rd16;
	shl.b64 	%rd139, %rd138, 2;
	add.s64 	%rd140, %rd18, %rd139;
	ld.global.f32 	%f321, [%rd140];
	st.shared.f32 	[%r31+12480], %f321;
	bar.sync 	0;
	ld.shared.f32 	%f1, [%r30];
	ld.shared.f32 	%f2, [%r30+256];
	ld.shared.f32 	%f3, [%r30+512];
	ld.shared.f32 	%f4, [%r30+768];
	ld.shared.f32 	%f5, [%r30+1024];
	ld.shared.f32 	%f6, [%r30+1280];
	ld.shared.f32 	%f7, [%r30+1536];
	ld.shared.f32 	%f8, [%r30+1792];
	ld.shared.f32 	%f9, [%r30+2048];
	ld.shared.f32 	%f10, [%r30+2304];
	ld.shared.f32 	%f11, [%r30+2560];
	ld.shared.f32 	%f12, [%r30+2816];
	ld.shared.f32 	%f13, [%r30+3072];
	ld.shared.f32 	%f14, [%r30+3328];
	ld.shared.f32 	%f15, [%r30+3584];
	ld.shared.f32 	%f16, [%r30+3840];
	ld.shared.f32 	%f17, [%r30+4096];
	ld.shared.f32 	%f18, [%r30+4352];
	ld.shared.f32 	%f19, [%r30+4608];
	ld.shared.f32 	%f20, [%r30+4864];
	ld.shared.f32 	%f21, [%r30+5120];
	ld.shared.f32 	%f22, [%r30+5376];
	ld.shared.f32 	%f23, [%r30+5632];
	ld.shared.f32 	%f24, [%r30+5888];
	ld.shared.f32 	%f25, [%r30+6144];
	ld.shared.f32 	%f26, [%r30+6400];
	ld.shared.f32 	%f27, [%r30+6656];
	ld.shared.f32 	%f28, [%r30+6912];
	ld.shared.f32 	%f29, [%r30+7168];
	ld.shared.f32 	%f30, [%r30+7424];
	ld.shared.f32 	%f31, [%r30+7680];
	ld.shared.f32 	%f32, [%r30+7936];
	ld.shared.f32 	%f33, [%r30+8192];
	ld.shared.f32 	%f34, [%r30+8448];
	ld.shared.f32 	%f35, [%r30+8704];
	ld.shared.f32 	%f36, [%r30+8960];
	ld.shared.f32 	%f37, [%r30+9216];
	ld.shared.f32 	%f38, [%r30+9472];
	ld.shared.f32 	%f39, [%r30+9728];
	ld.shared.f32 	%f40, [%r30+9984];
	ld.shared.f32 	%f41, [%r30+10240];
	ld.shared.f32 	%f42, [%r30+10496];
	ld.shared.f32 	%f43, [%r30+10752];
	ld.shared.f32 	%f44, [%r30+11008];
	ld.shared.f32 	%f45, [%r30+11264];
	ld.shared.f32 	%f46, [%r30+11520];
	ld.shared.f32 	%f47, [%r30+11776];
	ld.shared.f32 	%f48, [%r30+12032];
	ld.shared.f32 	%f49, [%r30+12288];
	ld.shared.f32 	%f50, [%r30+12544];
	ld.shared.f32 	%f51, [%r30+12800];
	ld.shared.f32 	%f52, [%r30+13056];
	ld.shared.f32 	%f53, [%r30+13312];
	ld.shared.f32 	%f54, [%r30+13568];
	ld.shared.f32 	%f55, [%r30+13824];
	ld.shared.f32 	%f56, [%r30+14080];
	ld.shared.f32 	%f57, [%r30+14336];
	ld.shared.f32 	%f58, [%r30+14592];
	ld.shared.f32 	%f59, [%r30+14848];
	ld.shared.f32 	%f60, [%r30+15104];
	ld.shared.f32 	%f61, [%r30+15360];
	ld.shared.f32 	%f62, [%r30+15616];
	ld.shared.f32 	%f63, [%r30+15872];
	ld.shared.f32 	%f64, [%r30+16128];
	ld.shared.f32 	%f65, [%r30+64];
	ld.shared.f32 	%f66, [%r30+320];
	ld.shared.f32 	%f67, [%r30+576];
	ld.shared.f32 	%f68, [%r30+832];
	ld.shared.f32 	%f69, [%r30+1088];
	ld.shared.f32 	%f70, [%r30+1344];
	ld.shared.f32 	%f71, [%r30+1600];
	ld.shared.f32 	%f72, [%r30+1856];
	ld.shared.f32 	%f73, [%r30+2112];
	ld.shared.f32 	%f74, [%r30+2368];
	ld.shared.f32 	%f75, [%r30+2624];
	ld.shared.f32 	%f76, [%r30+2880];
	ld.shared.f32 	%f77, [%r30+3136];
	ld.shared.f32 	%f78, [%r30+3392];
	ld.shared.f32 	%f79, [%r30+3648];
	ld.shared.f32 	%f80, [%r30+3904];
	ld.shared.f32 	%f81, [%r30+4160];
	ld.shared.f32 	%f82, [%r30+4416];
	ld.shared.f32 	%f83, [%r30+4672];
	ld.shared.f32 	%f84, [%r30+4928];
	ld.shared.f32 	%f85, [%r30+5184];
	ld.shared.f32 	%f86, [%r30+5440];
	ld.shared.f32 	%f87, [%r30+5696];
	ld.shared.f32 	%f88, [%r30+5952];
	ld.shared.f32 	%f89, [%r30+6208];
	ld.shared.f32 	%f90, [%r30+6464];
	ld.shared.f32 	%f91, [%r30+6720];
	ld.shared.f32 	%f92, [%r30+6976];
	ld.shared.f32 	%f93, [%r30+7232];
	ld.shared.f32 	%f94, [%r30+7488];
	ld.shared.f32 	%f95, [%r30+7744];
	ld.shared.f32 	%f96, [%r30+8000];
	ld.shared.f32 	%f97, [%r30+8256];
	ld.shared.f32 	%f98, [%r30+8512];
	ld.shared.f32 	%f99, [%r30+8768];
	ld.shared.f32 	%f100, [%r30+9024];
	ld.shared.f32 	%f101, [%r30+9280];
	ld.shared.f32 	%f102, [%r30+9536];
	ld.shared.f32 	%f103, [%r30+9792];
	ld.shared.f32 	%f104, [%r30+10048];
	ld.shared.f32 	%f105, [%r30+10304];
	ld.shared.f32 	%f106, [%r30+10560];
	ld.shared.f32 	%f107, [%r30+10816];
	ld.shared.f32 	%f108, [%r30+11072];
	ld.shared.f32 	%f109, [%r30+11328];
	ld.shared.f32 	%f110, [%r30+11584];
	ld.shared.f32 	%f111, [%r30+11840];
	ld.shared.f32 	%f112, [%r30+12096];
	ld.shared.f32 	%f113, [%r30+12352];
	ld.shared.f32 	%f114, [%r30+12608];
	ld.shared.f32 	%f115, [%r30+12864];
	ld.shared.f32 	%f116, [%r30+13120];
	ld.shared.f32 	%f117, [%r30+13376];
	ld.shared.f32 	%f118, [%r30+13632];
	ld.shared.f32 	%f119, [%r30+13888];
	ld.shared.f32 	%f120, [%r30+14144];
	ld.shared.f32 	%f121, [%r30+14400];
	ld.shared.f32 	%f122, [%r30+14656];
	ld.shared.f32 	%f123, [%r30+14912];
	ld.shared.f32 	%f124, [%r30+15168];
	ld.shared.f32 	%f125, [%r30+15424];
	ld.shared.f32 	%f126, [%r30+15680];
	ld.shared.f32 	%f127, [%r30+15936];
	ld.shared.f32 	%f128, [%r30+16192];
	ld.shared.f32 	%f129, [%r30+128];
	ld.shared.f32 	%f130, [%r30+384];
	ld.shared.f32 	%f131, [%r30+640];
	ld.shared.f32 	%f132, [%r30+896];
	ld.shared.f32 	%f133, [%r30+1152];
	ld.shared.f32 	%f134, [%r30+1408];
	ld.shared.f32 	%f135, [%r30+1664];
	ld.shared.f32 	%f136, [%r30+1920];
	ld.shared.f32 	%f137, [%r30+2176];
	ld.shared.f32 	%f138, [%r30+2432];
	ld.shared.f32 	%f139, [%r30+2688];
	ld.shared.f32 	%f140, [%r30+2944];
	ld.shared.f32 	%f141, [%r30+3200];
	ld.shared.f32 	%f142, [%r30+3456];
	ld.shared.f32 	%f143, [%r30+3712];
	ld.shared.f32 	%f144, [%r30+3968];
	ld.shared.f32 	%f145, [%r30+4224];
	ld.shared.f32 	%f146, [%r30+4480];
	ld.shared.f32 	%f147, [%r30+4736];
	ld.shared.f32 	%f148, [%r30+4992];
	ld.shared.f32 	%f149, [%r30+5248];
	ld.shared.f32 	%f150, [%r30+5504];
	ld.shared.f32 	%f151, [%r30+5760];
	ld.shared.f32 	%f152, [%r30+6016];
	ld.shared.f32 	%f153, [%r30+6272];
	ld.shared.f32 	%f154, [%r30+6528];
	ld.shared.f32 	%f155, [%r30+6784];
	ld.shared.f32 	%f156, [%r30+7040];
	ld.shared.f32 	%f157, [%r30+7296];
	ld.shared.f32 	%f158, [%r30+7552];
	ld.shared.f32 	%f159, [%r30+7808];
	ld.shared.f32 	%f160, [%r30+8064];
	ld.shared.f32 	%f161, [%r30+8320];
	ld.shared.f32 	%f162, [%r30+8576];
	ld.shared.f32 	%f163, [%r30+8832];
	ld.shared.f32 	%f164, [%r30+9088];
	ld.shared.f32 	%f165, [%r30+9344];
	ld.shared.f32 	%f166, [%r30+9600];
	ld.shared.f32 	%f167, [%r30+9856];
	ld.shared.f32 	%f168, [%r30+10112];
	ld.shared.f32 	%f169, [%r30+10368];
	ld.shared.f32 	%f170, [%r30+10624];
	ld.shared.f32 	%f171, [%r30+10880];
	ld.shared.f32 	%f172, [%r30+11136];
	ld.shared.f32 	%f173, [%r30+11392];
	ld.shared.f32 	%f174, [%r30+11648];
	ld.shared.f32 	%f175, [%r30+11904];
	ld.shared.f32 	%f176, [%r30+12160];
	ld.shared.f32 	%f177, [%r30+12416];
	ld.shared.f32 	%f178, [%r30+12672];
	ld.shared.f32 	%f179, [%r30+12928];
	ld.shared.f32 	%f180, [%r30+13184];
	ld.shared.f32 	%f181, [%r30+13440];
	ld.shared.f32 	%f182, [%r30+13696];
	ld.shared.f32 	%f183, [%r30+13952];
	ld.shared.f32 	%f184, [%r30+14208];
	ld.shared.f32 	%f185, [%r30+14464];
	ld.shared.f32 	%f186, [%r30+14720];
	ld.shared.f32 	%f187, [%r30+14976];
	ld.shared.f32 	%f188, [%r30+15232];
	ld.shared.f32 	%f189, [%r30+15488];
	ld.shared.f32 	%f190, [%r30+15744];
	ld.shared.f32 	%f191, [%r30+16000];
	ld.shared.f32 	%f192, [%r30+16256];
	ld.shared.f32 	%f193, [%r30+192];
	ld.shared.f32 	%f194, [%r30+448];
	ld.shared.f32 	%f195, [%r30+704];
	ld.shared.f32 	%f196, [%r30+960];
	ld.shared.f32 	%f197, [%r30+1216];
	ld.shared.f32 	%f198, [%r30+1472];
	ld.shared.f32 	%f199, [%r30+1728];
	ld.shared.f32 	%f200, [%r30+1984];
	ld.shared.f32 	%f201, [%r30+2240];
	ld.shared.f32 	%f202, [%r30+2496];
	ld.shared.f32 	%f203, [%r30+2752];
	ld.shared.f32 	%f204, [%r30+3008];
	ld.shared.f32 	%f205, [%r30+3264];
	ld.shared.f32 	%f206, [%r30+3520];
	ld.shared.f32 	%f207, [%r30+3776];
	ld.shared.f32 	%f208, [%r30+4032];
	ld.shared.f32 	%f209, [%r30+4288];
	ld.shared.f32 	%f210, [%r30+4544];
	ld.shared.f32 	%f211, [%r30+4800];
	ld.shared.f32 	%f212, [%r30+5056];
	ld.shared.f32 	%f213, [%r30+5312];
	ld.shared.f32 	%f214, [%r30+5568];
	ld.shared.f32 	%f215, [%r30+5824];
	ld.shared.f32 	%f216, [%r30+6080];
	ld.shared.f32 	%f217, [%r30+6336];
	ld.shared.f32 	%f218, [%r30+6592];
	ld.shared.f32 	%f219, [%r30+6848];
	ld.shared.f32 	%f220, [%r30+7104];
	ld.shared.f32 	%f221, [%r30+7360];
	ld.shared.f32 	%f222, [%r30+7616];
	ld.shared.f32 	%f223, [%r30+7872];
	ld.shared.f32 	%f224, [%r30+8128];
	ld.shared.f32 	%f225, [%r30+8384];
	ld.shared.f32 	%f226, [%r30+8640];
	ld.shared.f32 	%f227, [%r30+8896];
	ld.shared.f32 	%f228, [%r30+9152];
	ld.shared.f32 	%f229, [%r30+9408];
	ld.shared.f32 	%f230, [%r30+9664];
	ld.shared.f32 	%f231, [%r30+9920];
	ld.shared.f32 	%f232, [%r30+10176];
	ld.shared.f32 	%f233, [%r30+10432];
	ld.shared.f32 	%f234, [%r30+10688];
	ld.shared.f32 	%f235, [%r30+10944];
	ld.shared.f32 	%f236, [%r30+11200];
	ld.shared.f32 	%f237, [%r30+11456];
	ld.shared.f32 	%f238, [%r30+11712];
	ld.shared.f32 	%f239, [%r30+11968];
	ld.shared.f32 	%f240, [%r30+12224];
	ld.shared.f32 	%f241, [%r30+12480];
	ld.shared.f32 	%f242, [%r30+12736];
	ld.shared.f32 	%f243, [%r30+12992];
	ld.shared.f32 	%f244, [%r30+13248];
	ld.shared.f32 	%f245, [%r30+13504];
	ld.shared.f32 	%f246, [%r30+13760];
	ld.shared.f32 	%f247, [%r30+14016];
	ld.shared.f32 	%f248, [%r30+14272];
	ld.shared.f32 	%f249, [%r30+14528];
	ld.shared.f32 	%f250, [%r30+14784];
	ld.shared.f32 	%f251, [%r30+15040];
	ld.shared.f32 	%f252, [%r30+15296];
	ld.shared.f32 	%f253, [%r30+15552];
	ld.shared.f32 	%f254, [%r30+15808];
	ld.shared.f32 	%f255, [%r30+16064];
	ld.shared.f32 	%f256, [%r30+16320];
	mov.b32 	%r108, 128;
	mov.b64 	%rd213, 0;
$L__BB0_3:
	mov.u32 	%r67, %tid.x;
	shl.b32 	%r68, %r67, 8;
	mov.u32 	%r69, _ZZ10cuda_sgemmILj16ELj4EEvPfS0_S0_iiiE8a_shared;
	add.s32 	%r70, %r69, %r68;
	add.s32 	%r71, %r70, %r108;
	add.s64 	%rd141, %rd1, %rd213;
	ld.local.v4.f32 	{%f322, %f323, %f324, %f325}, [%rd141];
	ld.shared.f32 	%f326, [%r71+-128];
	fma.rn.f32 	%f327, %f326, %f1, %f322;
	ld.shared.f32 	%f328, [%r71+-124];
	fma.rn.f32 	%f329, %f328, %f2, %f327;
	ld.shared.f32 	%f330, [%r71+-120];
	fma.rn.f32 	%f331, %f330, %f3, %f329;
	ld.shared.f32 	%f332, [%r71+-116];
	fma.rn.f32 	%f333, %f332, %f4, %f331;
	ld.shared.f32 	%f334, [%r71+-112];
	fma.rn.f32 	%f335, %f334, %f5, %f333;
	ld.shared.f32 	%f336, [%r71+-108];
	fma.rn.f32 	%f337, %f336, %f6, %f335;
	ld.shared.f32 	%f338, [%r71+-104];
	fma.rn.f32 	%f339, %f338, %f7, %f337;
	ld.shared.f32 	%f340, [%r71+-100];
	fma.rn.f32 	%f341, %f340, %f8, %f339;
	ld.shared.f32 	%f342, [%r71+-96];
	fma.rn.f32 	%f343, %f342, %f9, %f341;
	ld.shared.f32 	%f344, [%r71+-92];
	fma.rn.f32 	%f345, %f344, %f10, %f343;
	ld.shared.f32 	%f346, [%r71+-88];
	fma.rn.f32 	%f347, %f346, %f11, %f345;
	ld.shared.f32 	%f348, [%r71+-84];
	fma.rn.f32 	%f349, %f348, %f12, %f347;
	ld.shared.f32 	%f350, [%r71+-80];
	fma.rn.f32 	%f351, %f350, %f13, %f349;
	ld.shared.f32 	%f352, [%r71+-76];
	fma.rn.f32 	%f353, %f352, %f14, %f351;
	ld.shared.f32 	%f354, [%r71+-72];
	fma.rn.f32 	%f355, %f354, %f15, %f353;
	ld.shared.f32 	%f356, [%r71+-68];
	fma.rn.f32 	%f357, %f356, %f16, %f355;
	ld.shared.f32 	%f358, [%r71+-64];
	fma.rn.f32 	%f359, %f358, %f17, %f357;
	ld.shared.f32 	%f360, [%r71+-60];
	fma.rn.f32 	%f361, %f360, %f18, %f359;
	ld.shared.f32 	%f362, [%r71+-56];
	fma.rn.f32 	%f363, %f362, %f19, %f361;
	ld.shared.f32 	%f364, [%r71+-52];
	fma.rn.f32 	%f365, %f364, %f20, %f363;
	ld.shared.f32 	%f366, [%r71+-48];
	fma.rn.f32 	%f367, %f366, %f21, %f365;
	ld.shared.f32 	%f368, [%r71+-44];
	fma.rn.f32 	%f369, %f368, %f22, %f367;
	ld.shared.f32 	%f370, [%r71+-40];
	fma.rn.f32 	%f371, %f370, %f23, %f369;
	ld.shared.f32 	%f372, [%r71+-36];
	fma.rn.f32 	%f373, %f372, %f24, %f371;
	ld.shared.f32 	%f374, [%r71+-32];
	fma.rn.f32 	%f375, %f374, %f25, %f373;
	ld.shared.f32 	%f376, [%r71+-28];
	fma.rn.f32 	%f377, %f376, %f26, %f375;
	ld.shared.f32 	%f378, [%r71+-24];
	fma.rn.f32 	%f379, %f378, %f27, %f377;
	ld.shared.f32 	%f380, [%r71+-20];
	fma.rn.f32 	%f381, %f380, %f28, %f379;
	ld.shared.f32 	%f382, [%r71+-16];
	fma.rn.f32 	%f383, %f382, %f29, %f381;
	ld.shared.f32 	%f384, [%r71+-12];
	fma.rn.f32 	%f385, %f384, %f30, %f383;
	ld.shared.f32 	%f386, [%r71+-8];
	fma.rn.f32 	%f387, %f386, %f31, %f385;
	ld.shared.f32 	%f388, [%r71+-4];
	fma.rn.f32 	%f389, %f388, %f32, %f387;
	ld.shared.f32 	%f390, [%r71];
	fma.rn.f32 	%f391, %f390, %f33, %f389;
	ld.shared.f32 	%f392, [%r71+4];
	fma.rn.f32 	%f393, %f392, %f34, %f391;
	ld.shared.f32 	%f394, [%r71+8];
	fma.rn.f32 	%f395, %f394, %f35, %f393;
	ld.shared.f32 	%f396, [%r71+12];
	fma.rn.f32 	%f397, %f396, %f36, %f395;
	ld.shared.f32 	%f398, [%r71+16];
	fma.rn.f32 	%f399, %f398, %f37, %f397;
	ld.shared.f32 	%f400, [%r71+20];
	fma.rn.f32 	%f401, %f400, %f38, %f399;
	ld.shared.f32 	%f402, [%r71+24];
	fma.rn.f32 	%f403, %f402, %f39, %f401;
	ld.shared.f32 	%f404, [%r71+28];
	fma.rn.f32 	%f405, %f404, %f40, %f403;
	ld.shared.f32 	%f406, [%r71+32];
	fma.rn.f32 	%f407, %f406, %f41, %f405;
	ld.shared.f32 	%f408, [%r71+36];
	fma.rn.f32 	%f409, %f408, %f42, %f407;
	ld.shared.f32 	%f410, [%r71+40];
	fma.rn.f32 	%f411, %f410, %f43, %f409;
	ld.shared.f32 	%f412, [%r71+44];
	fma.rn.f32 	%f413, %f412, %f44, %f411;
	ld.shared.f32 	%f414, [%r71+48];
	fma.rn.f32 	%f415, %f414, %f45, %f413;
	ld.shared.f32 	%f416, [%r71+52];
	fma.rn.f32 	%f417, %f416, %f46, %f415;
	ld.shared.f32 	%f418, [%r71+56];
	fma.rn.f32 	%f419, %f418, %f47, %f417;
	ld.shared.f32 	%f420, [%r71+60];
	fma.rn.f32 	%f421, %f420, %f48, %f419;
	ld.shared.f32 	%f422, [%r71+64];
	fma.rn.f32 	%f423, %f422, %f49, %f421;
	ld.shared.f32 	%f424, [%r71+68];
	fma.rn.f32 	%f425, %f424, %f50, %f423;
	ld.shared.f32 	%f426, [%r71+72];
	fma.rn.f32 	%f427, %f426, %f51, %f425;
	ld.shared.f32 	%f428, [%r71+76];
	fma.rn.f32 	%f429, %f428, %f52, %f427;
	ld.shared.f32 	%f430, [%r71+80];
	fma.rn.f32 	%f431, %f430, %f53, %f429;
	ld.shared.f32 	%f432, [%r71+84];
	fma.rn.f32 	%f433, %f432, %f54, %f431;
	ld.shared.f32 	%f434, [%r71+88];
	fma.rn.f32 	%f435, %f434, %f55, %f433;
	ld.shared.f32 	%f436, [%r71+92];
	fma.rn.f32 	%f437, %f436, %f56, %f435;
	ld.shared.f32 	%f438, [%r71+96];
	fma.rn.f32 	%f439, %f438, %f57, %f437;
	ld.shared.f32 	%f440, [%r71+100];
	fma.rn.f32 	%f441, %f440, %f58, %f439;
	ld.shared.f32 	%f442, [%r71+104];
	fma.rn.f32 	%f443, %f442, %f59, %f441;
	ld.shared.f32 	%f444, [%r71+108];
	fma.rn.f32 	%f445, %f444, %f60, %f443;
	ld.shared.f32 	%f446, [%r71+112];
	fma.rn.f32 	%f447, %f446, %f61, %f445;
	ld.shared.f32 	%f448, [%r71+116];
	fma.rn.f32 	%f449, %f448, %f62, %f447;
	ld.shared.f32 	%f450, [%r71+120];
	fma.rn.f32 	%f451, %f450, %f63, %f449;
	ld.shared.f32 	%f452, [%r71+124];
	fma.rn.f32 	%f453, %f452, %f64, %f451;
	fma.rn.f32 	%f454, %f326, %f65, %f323;
	fma.rn.f32 	%f455, %f328, %f66, %f454;
	fma.rn.f32 	%f456, %f330, %f67, %f455;
	fma.rn.f32 	%f457, %f332, %f68, %f456;
	fma.rn.f32 	%f458, %f334, %f69, %f457;
	fma.rn.f32 	%f459, %f336, %f70, %f458;
	fma.rn.f32 	%f460, %f338, %f71, %f459;
	fma.rn.f32 	%f461, %f340, %f72, %f460;
	fma.rn.f32 	%f462, %f342, %f73, %f461;
	fma.rn.f32 	%f463, %f344, %f74, %f462;
	fma.rn.f32 	%f464, %f346, %f75, %f463;
	fma.rn.f32 	%f465, %f348, %f76, %f464;
	fma.rn.f32 	%f466, %f350, %f77, %f465;
	fma.rn.f32 	%f467, %f352, %f78, %f466;
	fma.rn.f32 	%f468, %f354, %f79, %f467;
	fma.rn.f32 	%f469, %f356, %f80, %f468;
	fma.rn.f32 	%f470, %f358, %f81, %f469;
	fma.rn.f32 	%f471, %f360, %f82, %f470;
	fma.rn.f32 	%f472, %f362, %f83, %f471;
	fma.rn.f32 	%f473, %f364, %f84, %f472;
	fma.rn.f32 	%f474, %f366, %f85, %f473;
	fma.rn.f32 	%f475, %f368, %f86, %f474;
	fma.rn.f32 	%f476, %f370, %f87, %f475;
	fma.rn.f32 	%f477, %f372, %f88, %f476;
	fma.rn.f32 	%f478, %f374, %f89, %f477;
	fma.rn.f32 	%f479, %f376, %f90, %f478;
	fma.rn.f32 	%f480, %f378, %f91, %f479;
	fma.rn.f32 	%f481, %f380, %f92, %f480;
	fma.rn.f32 	%f482, %f382, %f93, %f481;
	fma.rn.f32 	%f483, %f384, %f94, %f482;
	fma.rn.f32 	%f484, %f386, %f95, %f483;
	fma.rn.f32 	%f485, %f388, %f96, %f484;
	fma.rn.f32 	%f486, %f390, %f97, %f485;
	fma.rn.f32 	%f487, %f392, %f98, %f486;
	fma.rn.f32 	%f488, %f394, %f99, %f487;
	fma.rn.f32 	%f489, %f396, %f100, %f488;
	fma.rn.f32 	%f490, %f398, %f101, %f489;
	fma.rn.f32 	%f491, %f400, %f102, %f490;
	fma.rn.f32 	%f492, %f402, %f103, %f491;
	fma.rn.f32 	%f493, %f404, %f104, %f492;
	fma.rn.f32 	%f494, %f406, %f105, %f493;
	fma.rn.f32 	%f495, %f408, %f106, %f494;
	fma.rn.f32 	%f496, %f410, %f107, %f495;
	fma.rn.f32 	%f497, %f412, %f108, %f496;
	fma.rn.f32 	%f498, %f414, %f109, %f497;
	fma.rn.f32 	%f499, %f416, %f110, %f498;
	fma.rn.f32 	%f500, %f418, %f111, %f499;
	fma.rn.f32 	%f501, %f420, %f112, %f500;
	fma.rn.f32 	%f502, %f422, %f113, %f501;
	fma.rn.f32 	%f503, %f424, %f114, %f502;
	fma.rn.f32 	%f504, %f426, %f115, %f503;
	fma.rn.f32 	%f505, %f428, %f116, %f504;
	fma.rn.f32 	%f506, %f430, %f117, %f505;
	fma.rn.f32 	%f507, %f432, %f118, %f506;
	fma.rn.f32 	%f508, %f434, %f119, %f507;
	fma.rn.f32 	%f509, %f436, %f120, %f508;
	fma.rn.f32 	%f510, %f438, %f121, %f509;
	fma.rn.f32 	%f511, %f440, %f122, %f510;
	fma.rn.f32 	%f512, %f442, %f123, %f511;
	fma.rn.f32 	%f513, %f444, %f124, %f512;
	fma.rn.f32 	%f514, %f446, %f125, %f513;
	fma.rn.f32 	%f515, %f448, %f126, %f514;
	fma.rn.f32 	%f516, %f450, %f127, %f515;
	fma.rn.f32 	%f517, %f452, %f128, %f516;
	fma.rn.f32 	%f518, %f326, %f129, %f324;
	fma.rn.f32 	%f519, %f328, %f130, %f518;
	fma.rn.f32 	%f520, %f330, %f131, %f519;
	fma.rn.f32 	%f521, %f332, %f132, %f520;
	fma.rn.f32 	%f522, %f334, %f133, %f521;
	fma.rn.f32 	%f523, %f336, %f134, %f522;
	fma.rn.f32 	%f524, %f338, %f135, %f523;
	fma.rn.f32 	%f525, %f340, %f136, %f524;
	fma.rn.f32 	%f526, %f342, %f137, %f525;
	fma.rn.f32 	%f527, %f344, %f138, %f526;
	fma.rn.f32 	%f528, %f346, %f139, %f527;
	fma.rn.f32 	%f529, %f348, %f140, %f528;
	fma.rn.f32 	%f530, %f350, %f141, %f529;
	fma.rn.f32 	%f531, %f352, %f142, %f530;
	fma.rn.f32 	%f532, %f354, %f143, %f531;
	fma.rn.f32 	%f533, %f356, %f144, %f532;
	fma.rn.f32 	%f534, %f358, %f145, %f533;
	fma.rn.f32 	%f535, %f360, %f146, %f534;
	fma.rn.f32 	%f536, %f362, %f147, %f535;
	fma.rn.f32 	%f537, %f364, %f148, %f536;
	fma.rn.f32 	%f538, %f366, %f149, %f537;
	fma.rn.f32 	%f539, %f368, %f150, %f538;
	fma.rn.f32 	%f540, %f370, %f151, %f539;
	fma.rn.f32 	%f541, %f372, %f152, %f540;
	fma.rn.f32 	%f542, %f374, %f153, %f541;
	fma.rn.f32 	%f543, %f376, %f154, %f542;
	fma.rn.f32 	%f544, %f378, %f155, %f543;
	fma.rn.f32 	%f545, %f380, %f156, %f544;
	fma.rn.f32 	%f546, %f382, %f157, %f545;
	fma.rn.f32 	%f547, %f384, %f158, %f546;
	fma.rn.f32 	%f548, %f386, %f159, %f547;
	fma.rn.f32 	%f549, %f388, %f160, %f548;
	fma.rn.f32 	%f550, %f390, %f161, %f549;
	fma.rn.f32 	%f551, %f392, %f162, %f550;
	fma.rn.f32 	%f552, %f394, %f163, %f551;
	fma.rn.f32 	%f553, %f396, %f164, %f552;
	fma.rn.f32 	%f554, %f398, %f165, %f553;
	fma.rn.f32 	%f555, %f400, %f166, %f554;
	fma.rn.f32 	%f556, %f402, %f167, %f555;
	fma.rn.f32 	%f557, %f404, %f168, %f556;
	fma.rn.f32 	%f558, %f406, %f169, %f557;
	fma.rn.f32 	%f559, %f408, %f170, %f558;
	fma.rn.f32 	%f560, %f410, %f171, %f559;
	fma.rn.f32 	%f561, %f412, %f172, %f560;
	fma.rn.f32 	%f562, %f414, %f173, %f561;
	fma.rn.f32 	%f563, %f416, %f174, %f562;
	fma.rn.f32 	%f564, %f418, %f175, %f563;
	fma.rn.f32 	%f565, %f420, %f176, %f564;
	fma.rn.f32 	%f566, %f422, %f177, %f565;
	fma.rn.f32 	%f567, %f424, %f178, %f566;
	fma.rn.f32 	%f568, %f426, %f179, %f567;
	fma.rn.f32 	%f569, %f428, %f180, %f568;
	fma.rn.f32 	%f570, %f430, %f181, %f569;
	fma.rn.f32 	%f571, %f432, %f182, %f570;
	fma.rn.f32 	%f572, %f434, %f183, %f571;
	fma.rn.f32 	%f573, %f436, %f184, %f572;
	fma.rn.f32 	%f574, %f438, %f185, %f573;
	fma.rn.f32 	%f575, %f440, %f186, %f574;
	fma.rn.f32 	%f576, %f442, %f187, %f575;
	fma.rn.f32 	%f577, %f444, %f188, %f576;
	fma.rn.f32 	%f578, %f446, %f189, %f577;
	fma.rn.f32 	%f579, %f448, %f190, %f578;
	fma.rn.f32 	%f580, %f450, %f191, %f579;
	fma.rn.f32 	%f581, %f452, %f192, %f580;
	fma.rn.f32 	%f582, %f326, %f193, %f325;
	fma.rn.f32 	%f583, %f328, %f194, %f582;
	fma.rn.f32 	%f584, %f330, %f195, %f583;
	fma.rn.f32 	%f585, %f332, %f196, %f584;
	fma.rn.f32 	%f586, %f334, %f197, %f585;
	fma.rn.f32 	%f587, %f336, %f198, %f586;
	fma.rn.f32 	%f588, %f338, %f199, %f587;
	fma.rn.f32 	%f589, %f340, %f200, %f588;
	fma.rn.f32 	%f590, %f342, %f201, %f589;
	fma.rn.f32 	%f591, %f344, %f202, %f590;
	fma.rn.f32 	%f592, %f346, %f203, %f591;
	fma.rn.f32 	%f593, %f348, %f204, %f592;
	fma.rn.f32 	%f594, %f350, %f205, %f593;
	fma.rn.f32 	%f595, %f352, %f206, %f594;
	fma.rn.f32 	%f596, %f354, %f207, %f595;
	fma.rn.f32 	%f597, %f356, %f208, %f596;
	fma.rn.f32 	%f598, %f358, %f209, %f597;
	fma.rn.f32 	%f599, %f360, %f210, %f598;
	fma.rn.f32 	%f600, %f362, %f211, %f599;
	fma.rn.f32 	%f601, %f364, %f212, %f600;
	fma.rn.f32 	%f602, %f366, %f213, %f601;
	fma.rn.f32 	%f603, %f368, %f214, %f602;
	fma.rn.f32 	%f604, %f370, %f215, %f603;
	fma.rn.f32 	%f605, %f372, %f216, %f604;
	fma.rn.f32 	%f606, %f374, %f217, %f605;
	fma.rn.f32 	%f607, %f376, %f218, %f606;
	fma.rn.f32 	%f608, %f378, %f219, %f607;
	fma.rn.f32 	%f609, %f380, %f220, %f608;
	fma.rn.f32 	%f610, %f382, %f221, %f609;
	fma.rn.f32 	%f611, %f384, %f222, %f610;
	fma.rn.f32 	%f612, %f386, %f223, %f611;
	fma.rn.f32 	%f613, %f388, %f224, %f612;
	fma.rn.f32 	%f614, %f390, %f225, %f613;
	fma.rn.f32 	%f615, %f392, %f226, %f614;
	fma.rn.f32 	%f616, %f394, %f227, %f615;
	fma.rn.f32 	%f617, %f396, %f228, %f616;
	fma.rn.f32 	%f618, %f398, %f229, %f617;
	fma.rn.f32 	%f619, %f400, %f230, %f618;
	fma.rn.f32 	%f620, %f402, %f231, %f619;
	fma.rn.f32 	%f621, %f404, %f232, %f620;
	fma.rn.f32 	%f622, %f406, %f233, %f621;
	fma.rn.f32 	%f623, %f408, %f234, %f622;
	fma.rn.f32 	%f624, %f410, %f235, %f623;
	fma.rn.f32 	%f625, %f412, %f236, %f624;
	fma.rn.f32 	%f626, %f414, %f237, %f625;
	fma.rn.f32 	%f627, %f416, %f238, %f626;
	fma.rn.f32 	%f628, %f418, %f239, %f627;
	fma.rn.f32 	%f629, %f420, %f240, %f628;
	fma.rn.f32 	%f630, %f422, %f241, %f629;
	fma.rn.f32 	%f631, %f424, %f242, %f630;
	fma.rn.f32 	%f632, %f426, %f243, %f631;
	fma.rn.f32 	%f633, %f428, %f244, %f632;
	fma.rn.f32 	%f634, %f430, %f245, %f633;
	fma.rn.f32 	%f635, %f432, %f246, %f634;
	fma.rn.f32 	%f636, %f434, %f247, %f635;
	fma.rn.f32 	%f637, %f436, %f248, %f636;
	fma.rn.f32 	%f638, %f438, %f249, %f637;
	fma.rn.f32 	%f639, %f440, %f250, %f638;
	fma.rn.f32 	%f640, %f442, %f251, %f639;
	fma.rn.f32 	%f641, %f444, %f252, %f640;
	fma.rn.f32 	%f642, %f446, %f253, %f641;
	fma.rn.f32 	%f643, %f448, %f254, %f642;
	fma.rn.f32 	%f644, %f450, %f255, %f643;
	fma.rn.f32 	%f645, %f452, %f256, %f644;
	st.local.v4.f32 	[%rd141], {%f453, %f517, %f581, %f645};
	add.s32 	%r108, %r108, 4096;
	add.s64 	%rd213, %rd213, 16;
	setp.ne.s32 	%p2, %r108, 16512;
	@%p2 bra 	$L__BB0_3;
	ld.param.u32 	%r106, [_Z10cuda_sgemmILj16ELj4EEvPfS0_S0_iii_param_5];
	bar.sync 	0;
	mov.u32 	%r72, %ntid.x;
	shl.b32 	%r73, %r72, 2;
	add.s32 	%r107, %r107, %r73;
	setp.lt.s32 	%p3, %r107, %r106;
	@%p3 bra 	$L__BB0_2;
	ld.local.v4.f32 	{%f661, %f660, %f659, %f658}, [%rd1];
	ld.local.v4.f32 	{%f657, %f656, %f655, %f654}, [%rd1+16];
	ld.local.v4.f32 	{%f653, %f652, %f651, %f650}, [%rd1+32];
	ld.local.v4.f32 	{%f649, %f648, %f647, %f646}, [%rd1+48];
$L__BB0_6:
	ld.param.u32 	%r104, [_Z10cuda_sgemmILj16ELj4EEvPfS0_S0_iii_param_4];
	ld.param.u64 	%rd212, [_Z10cuda_sgemmILj16ELj4EEvPfS0_S0_iii_param_2];
	cvta.to.global.u64 	%rd142, %rd212;
	mov.u32 	%r74, %ntid.x;
	mov.u32 	%r75, %ctaid.x;
	mul.lo.s32 	%r76, %r74, %r75;
	mul.lo.s32 	%r77, %r76, %r104;
	shl.b32 	%r78, %r77, 2;
	cvt.u64.u32 	%rd143, %r78;
	mov.u32 	%r79, %ntid.y;
	mov.u32 	%r80, %ctaid.y;
	mul.lo.s32 	%r81, %r79, %r80;
	shl.b32 	%r82, %r81, 2;
	cvt.u64.u32 	%rd144, %r82;
	add.s64 	%rd145, %rd143, %rd144;
	mov.u32 	%r83, %tid.x;
	mov.u32 	%r84, %tid.y;
	mad.lo.s32 	%r85, %r83, %r104, %r84;
	cvt.u64.u32 	%rd146, %r85;
	add.s64 	%rd147, %rd145, %rd146;
	shl.b64 	%rd148, %rd147, 2;
	add.s64 	%rd149, %rd142, %rd148;
	st.global.f32 	[%rd149], %f661;
	add.s32 	%r86, %r85, 16;
	cvt.u64.u32 	%rd150, %r86;
	add.s64 	%rd151, %rd145, %rd150;
	shl.b64 	%rd152, %rd151, 2;
	add.s64 	%rd153, %rd142, %rd152;
	st.global.f32 	[%rd153], %f660;
	add.s32 	%r87, %r85, 32;
	cvt.u64.u32 	%rd154, %r87;
	add.s64 	%rd155, %rd145, %rd154;
	shl.b64 	%rd156, %rd155, 2;
	add.s64 	%rd157, %rd142, %rd156;
	st.global.f32 	[%rd157], %f659;
	add.s32 	%r88, %r85, 48;
	cvt.u64.u32 	%rd158, %r88;
	add.s64 	%rd159, %rd145, %rd158;
	shl.b64 	%rd160, %rd159, 2;
	add.s64 	%rd161, %rd142, %rd160;
	st.global.f32 	[%rd161], %f658;
	shl.b32 	%r89, %r104, 4;
	add.s32 	%r90, %r85, %r89;
	cvt.u64.u32 	%rd162, %r90;
	add.s64 	%rd163, %rd145, %rd162;
	shl.b64 	%rd164, %rd163, 2;
	add.s64 	%rd165, %rd142, %rd164;
	st.global.f32 	[%rd165], %f657;
	add.s32 	%r91, %r90, 16;
	cvt.u64.u32 	%rd166, %r91;
	add.s64 	%rd167, %rd145, %rd166;
	shl.b64 	%rd168, %rd167, 2;
	add.s64 	%rd169, %rd142, %rd168;
	st.global.f32 	[%rd169], %f656;
	add.s32 	%r92, %r90, 32;
	cvt.u64.u32 	%rd170, %r92;
	add.s64 	%rd171, %rd145, %rd170;
	shl.b64 	%rd172, %rd171, 2;
	add.s64 	%rd173, %rd142, %rd172;
	st.global.f32 	[%rd173], %f655;
	add.s32 	%r93, %r90, 48;
	cvt.u64.u32 	%rd174, %r93;
	add.s64 	%rd175, %rd145, %rd174;
	shl.b64 	%rd176, %rd175, 2;
	add.s64 	%rd177, %rd142, %rd176;
	st.global.f32 	[%rd177], %f654;
	shl.b32 	%r94, %r104, 5;
	add.s32 	%r95, %r85, %r94;
	cvt.u64.u32 	%rd178, %r95;
	add.s64 	%rd179, %rd145, %rd178;
	shl.b64 	%rd180, %rd179, 2;
	add.s64 	%rd181, %rd142, %rd180;
	st.global.f32 	[%rd181], %f653;
	add.s32 	%r96, %r95, 16;
	cvt.u64.u32 	%rd182, %r96;
	add.s64 	%rd183, %rd145, %rd182;
	shl.b64 	%rd184, %rd183, 2;
	add.s64 	%rd185, %rd142, %rd184;
	st.global.f32 	[%rd185], %f652;
	add.s32 	%r97, %r95, 32;
	cvt.u64.u32 	%rd186, %r97;
	add.s64 	%rd187, %rd145, %rd186;
	shl.b64 	%rd188, %rd187, 2;
	add.s64 	%rd189, %rd142, %rd188;
	st.global.f32 	[%rd189], %f651;
	add.s32 	%r98, %r95, 48;
	cvt.u64.u32 	%rd190, %r98;
	add.s64 	%rd191, %rd145, %rd190;
	shl.b64 	%rd192, %rd191, 2;
	add.s64 	%rd193, %rd142, %rd192;
	st.global.f32 	[%rd193], %f650;
	add.s32 	%r99, %r95, %r89;
	cvt.u64.u32 	%rd194, %r99;
	add.s64 	%rd195, %rd145, %rd194;
	shl.b64 	%rd196, %rd195, 2;
	add.s64 	%rd197, %rd142, %rd196;
	st.global.f32 	[%rd197], %f649;
	add.s32 	%r100, %r99, 16;
	cvt.u64.u32 	%rd198, %r100;
	add.s64 	%rd199, %rd145, %rd198;
	shl.b64 	%rd200, %rd199, 2;
	add.s64 	%rd201, %rd142, %rd200;
	st.global.f32 	[%rd201], %f648;
	add.s32 	%r101, %r99, 32;
	cvt.u64.u32 	%rd202, %r101;
	add.s64 	%rd203, %rd145, %rd202;
	shl.b64 	%rd204, %rd203, 2;
	add.s64 	%rd205, %rd142, %rd204;
	st.global.f32 	[%rd205], %f647;
	add.s32 	%r102, %r99, 48;
	cvt.u64.u32 	%rd206, %r102;
	add.s64 	%rd207, %rd145, %rd206;
	shl.b64 	%rd208, %rd207, 2;
	add.s64 	%rd209, %rd142, %rd208;
	st.global.f32 	[%rd209], %f646;
	ret;

}


// ===== COMPILED SASS (sm_100) =====

	.target	sm_100

	.elftype	@"ET_EXEC"


//--------------------- .note.nv.tkinfo           --------------------------
	.section	.note.nv.tkinfo,"",@"SHT_NOTE"
	.sectionflags	@"SHF_NOTE_NV_TKINFO"
	.tkinfo
        /*0018*/ 	.word	0x00000002
        /*0030*/ 	.string	""
        /*0030*/ 	.string	"ptxas"
        /*0030*/ 	.string	"Cuda compilation tools, release 13.0, V13.0.88"
        /*0030*/ 	.string	"Build cuda_13.0.r13.0/compiler.36424714_0"
        /*0030*/ 	.string	"-arch sm_100 -m 64 "



//--------------------- .note.nv.cuinfo           --------------------------
	.section	.note.nv.cuinfo,"",@"SHT_NOTE"
	.sectionflags	@"SHF_NOTE_NV_CUINFO"
        /*0018*/ 	.short	0x0002
        /*001a*/ 	.short	0x0064
        /*001c*/ 	.short	0x0082
	.zero		2


//--------------------- .nv.info                  --------------------------
	.section	.nv.info,"",@"SHT_CUDA_INFO"
	.align	4


	//----- nvinfo : EIATTR_REGCOUNT
	.align		4
        /*0000*/ 	.byte	0x04, 0x2f
        /*0002*/ 	.short	(.L_1 - .L_0)
	.align		4
.L_0:
        /*0004*/ 	.word	index@(_Z10cuda_sgemmILj16ELj4EEvPfS0_S0_iii)
        /*0008*/ 	.word	0x000000ff


	//----- nvinfo : EIATTR_FRAME_SIZE
	.align		4
.L_1:
        /*000c*/ 	.byte	0x04, 0x11
        /*000e*/ 	.short	(.L_3 - .L_2)
	.align		4
.L_2:
        /*0010*/ 	.word	index@(_Z10cuda_sgemmILj16ELj4EEvPfS0_S0_iii)
        /*0014*/ 	.word	0x00000080


	//----- nvinfo : EIATTR_MIN_STACK_SIZE
	.align		4
.L_3:
        /*0018*/ 	.byte	0x04, 0x12
        /*001a*/ 	.short	(.L_5 - .L_4)
	.align		4
.L_4:
        /*001c*/ 	.word	index@(_Z10cuda_sgemmILj16ELj4EEvPfS0_S0_iii)
        /*0020*/ 	.word	0x00000080
.L_5:


//--------------------- .nv.compat                --------------------------
	.section	.nv.compat,"",@"SHT_CUDA_COMPAT_INFO"
	.align	4
        /*0000*/ 	.byte	0x02, 0x09, 0x00, 0x00, 0x02, 0x02, 0x01, 0x00, 0x02, 0x05, 0x05, 0x00, 0x03, 0x07, 0x01, 0x01
        /*0010*/ 	.byte	0x02, 0x03, 0x00, 0x00, 0x02, 0x06, 0x01, 0x00, 0x04, 0x0b, 0x08, 0x00, 0x09, 0x00, 0x00, 0x00
        /*0020*/ 	.byte	0x00, 0x00, 0x00, 0x00


//--------------------- .nv.info._Z10cuda_sgemmILj16ELj4EEvPfS0_S0_iii --------------------------
	.section	.nv.info._Z10cuda_sgemmILj16ELj4EEvPfS0_S0_iii,"",@"SHT_CUDA_INFO"
	.sectionflags	@""
	.align	4


	//----- nvinfo : EIATTR_CUDA_API_VERSION
	.align		4
        /*0000*/ 	.byte	0x04, 0x37
        /*0002*/ 	.short	(.L_7 - .L_6)
.L_6:
        /*0004*/ 	.word	0x00000082


	//----- nvinfo : EIATTR_KPARAM_INFO
	.align		4
.L_7:
        /*0008*/ 	.byte	0x04, 0x17
        /*000a*/ 	.short	(.L_9 - .L_8)
.L_8:
        /*000c*/ 	.word	0x00000000
        /*0010*/ 	.short	0x0005
        /*0012*/ 	.short	0x0020
        /*0014*/ 	.byte	0x00, 0xf0, 0x11, 0x00


	//----- nvinfo : EIATTR_KPARAM_INFO
	.align		4
.L_9:
        /*0018*/ 	.byte	0x04, 0x17
        /*001a*/ 	.short	(.L_11 - .L_10)
.L_10:
        /*001c*/ 	.word	0x00000000
        /*0020*/ 	.short	0x0004
        /*0022*/ 	.short	0x001c
        /*0024*/ 	.byte	0x00, 0xf0, 0x11, 0x00


	//----- nvinfo : EIATTR_KPARAM_INFO
	.align		4
.L_11:
        /*0028*/ 	.byte	0x04, 0x17
        /*002a*/ 	.short	(.L_13 - .L_12)
.L_12:
        /*002c*/ 	.word	0x00000000
        /*0030*/ 	.short	0x0003
        /*0032*/ 	.short	0x0018
        /*0034*/ 	.byte	0x00, 0xf0, 0x11, 0x00


	//----- nvinfo : EIATTR_KPARAM_INFO
	.align		4
.L_13:
        /*0038*/ 	.byte	0x04, 0x17
        /*003a*/ 	.short	(.L_15 - .L_14)
.L_14:
        /*003c*/ 	.word	0x00000000
        /*0040*/ 	.short	0x0002
        /*0042*/ 	.short	0x0010
        /*0044*/ 	.byte	0x00, 0xf5, 0x21, 0x00


	//----- nvinfo : EIATTR_KPARAM_INFO
	.align		4
.L_15:
        /*0048*/ 	.byte	0x04, 0x17
        /*004a*/ 	.short	(.L_17 - .L_16)
.L_16:
        /*004c*/ 	.word	0x00000000
        /*0050*/ 	.short	0x0001
        /*0052*/ 	.short	0x0008
        /*0054*/ 	.byte	0x00, 0xf5, 0x21, 0x00


	//----- nvinfo : EIATTR_KPARAM_INFO
	.align		4
.L_17:
        /*0058*/ 	.byte	0x04, 0x17
        /*005a*/ 	.short	(.L_19 - .L_18)
.L_18:
        /*005c*/ 	.word	0x00000000
        /*0060*/ 	.short	0x0000
        /*0062*/ 	.short	0x0000
        /*0064*/ 	.byte	0x00, 0xf5, 0x21, 0x00


	//----- nvinfo : EIATTR_SPARSE_MMA_MASK
	.align		4
.L_19:
        /*0068*/ 	.byte	0x03, 0x50
        /*006a*/ 	.short	0x0000


	//----- nvinfo : EIATTR_MAXREG_COUNT
	.align		4
        /*006c*/ 	.byte	0x03, 0x1b
        /*006e*/ 	.short	0x00ff


	//----- nvinfo : EIATTR_NUM_BARRIERS
	.align		4
        /*0070*/ 	.byte	0x02, 0x4c
        /*0072*/ 	.byte	0x01
	.zero		1


	//----- nvinfo : EIATTR_ANNOTATIONS
	.align		4
        /*0074*/ 	.byte	0x04, 0x55
        /*0076*/ 	.short	(.L_21 - .L_20)


	//   ....[0]....
.L_20:
        /*0078*/ 	.word	0x00000001
        /*007c*/ 	.byte	0xa0, 0x12, 0x00, 0x00, 0x01, 0x00, 0x00, 0x00, 0xc0, 0x12, 0x00, 0x00, 0x01, 0x00, 0x00, 0x00
        /* <DEDUP_REMOVED lines=30> */
        /*026c*/ 	.byte	0x10, 0x2f, 0x00, 0x00, 0x01, 0x00, 0x00, 0x00, 0x40, 0x2f, 0x00, 0x00


	//----- nvinfo : EIATTR_MERCURY_ISA_VERSION
	.align		4
.L_21:
        /*0278*/ 	.byte	0x03, 0x5f
        /*027a*/ 	.short	0x0101


	//----- nvinfo : EIATTR_VRC_CTA_INIT_COUNT
	.align		4
        /*027c*/ 	.byte	0x02, 0x4a
	.zero		1
	.zero		1


	//----- nvinfo : EIATTR_EXIT_INSTR_OFFSETS
	.align		4
        /*0280*/ 	.byte	0x04, 0x1c
        /*0282*/ 	.short	(.L_23 - .L_22)


	//   ....[0]....
.L_22:
        /*0284*/ 	.word	0x00004210


	//----- nvinfo : EIATTR_CBANK_PARAM_SIZE
	.align		4
.L_23:
        /*0288*/ 	.byte	0x03, 0x19
        /*028a*/ 	.short	0x0024


	//----- nvinfo : EIATTR_PARAM_CBANK
	.align		4
        /*028c*/ 	.byte	0x04, 0x0a
        /*028e*/ 	.short	(.L_25 - .L_24)
	.align		4
.L_24:
        /*0290*/ 	.word	index@(.nv.constant0._Z10cuda_sgemmILj16ELj4EEvPfS0_S0_iii)
        /*0294*/ 	.short	0x0380
        /*0296*/ 	.short	0x0024


	//----- nvinfo : EIATTR_SW_WAR
	.align		4
.L_25:
        /*0298*/ 	.byte	0x04, 0x36
        /*029a*/ 	.short	(.L_27 - .L_26)
.L_26:
        /*029c*/ 	.word	0x00000008
.L_27:


//--------------------- .nv.callgraph             --------------------------
	.section	.nv.callgraph,"",@"SHT_CUDA_CALLGRAPH"
	.align	4
	.sectionentsize	8
	.align		4
        /*0000*/ 	.word	0x00000000
	.align		4
        /*0004*/ 	.word	0xffffffff
	.align		4
        /*0008*/ 	.word	0x00000000
	.align		4
        /*000c*/ 	.word	0xfffffffe
	.align		4
        /*0010*/ 	.word	0x00000000
	.align		4
        /*0014*/ 	.word	0xfffffffd
	.align		4
        /*0018*/ 	.word	0x00000000
	.align		4
        /*001c*/ 	.word	0xfffffffc


//--------------------- .text._Z10cuda_sgemmILj16ELj4EEvPfS0_S0_iii --------------------------
	.section	.text._Z10cuda_sgemmILj16ELj4EEvPfS0_S0_iii,"ax",@progbits
	.align	128
        .global         _Z10cuda_sgemmILj16ELj4EEvPfS0_S0_iii
        .type           _Z10cuda_sgemmILj16ELj4EEvPfS0_S0_iii,@function
        .size           _Z10cuda_sgemmILj16ELj4EEvPfS0_S0_iii,(.L_x_4 - _Z10cuda_sgemmILj16ELj4EEvPfS0_S0_iii)
        .other          _Z10cuda_sgemmILj16ELj4EEvPfS0_S0_iii,@"STO_CUDA_ENTRY STV_DEFAULT"
_Z10cuda_sgemmILj16ELj4EEvPfS0_S0_iii:
.text._Z10cuda_sgemmILj16ELj4EEvPfS0_S0_iii:
[----:B------:R-:W0:Y:S01]  /*0000*/  LDC R1, c[0x0][0x37c] ;  /* 0x0000df00ff017b82 */ /* 0x000e220000000800 */
[----:B------:R-:W1:Y:S01]  /*0010*/  LDCU UR4, c[0x0][0x3a0] ;  /* 0x00007400ff0477ac */ /* 0x000e620008000800 */
[----:B------:R-:W-:Y:S01]  /*0020*/  HFMA2 R35, -RZ, RZ, 0, 0 ;  /* 0x00000000ff237431 */ /* 0x000fe200000001ff */
[----:B0-----:R-:W-:Y:S01]  /*0030*/  IADD3 R1, PT, PT, R1, -0x80, RZ ;  /* 0xffffff8001017810 */ /* 0x001fe20007ffe0ff */
[----:B------:R-:W-:Y:S01]  /*0040*/  HFMA2 R39, -RZ, RZ, 0, 0 ;  /* 0x00000000ff277431 */ /* 0x000fe200000001ff */
[----:B------:R-:W-:Y:S01]  /*0050*/  MOV R37, RZ ;  /* 0x000000ff00257202 */ /* 0x000fe20000000f00 */
[----:B------:R-:W-:Y:S02]  /*0060*/  HFMA2 R45, -RZ, RZ, 0, 0 ;  /* 0x00000000ff2d7431 */ /* 0x000fe400000001ff */
[----:B------:R-:W-:Y:S02]  /*0070*/  IMAD.MOV.U32 R41, RZ, RZ, RZ ;  /* 0x000000ffff297224 */ /* 0x000fe400078e00ff */
[----:B------:R-:W-:Y:S01]  /*0080*/  HFMA2 R49, -RZ, RZ, 0, 0 ;  /* 0x00000000ff317431 */ /* 0x000fe200000001ff */
[----:B------:R-:W-:Y:S01]  /*0090*/  MOV R43, RZ ;  /* 0x000000ff002b7202 */ /* 0x000fe20000000f00 */
[----:B------:R-:W-:Y:S01]  /*00a0*/  HFMA2 R55, -RZ, RZ, 0, 0 ;  /* 0x00000000ff377431 */ /* 0x000fe200000001ff */
[----:B------:R-:W-:Y:S01]  /*00b0*/  MOV R47, RZ ;  /* 0x000000ff002f7202 */ /* 0x000fe20000000f00 */
[----:B------:R-:W-:-:S02]  /*00c0*/  HFMA2 R59, -RZ, RZ, 0, 0 ;  /* 0x00000000ff3b7431 */ /* 0x000fc400000001ff */
[----:B------:R-:W-:Y:S02]  /*00d0*/  IMAD.MOV.U32 R51, RZ, RZ, RZ ;  /* 0x000000ffff337224 */ /* 0x000fe400078e00ff */
[----:B------:R-:W-:Y:S01]  /*00e0*/  HFMA2 R65, -RZ, RZ, 0, 0 ;  /* 0x00000000ff417431 */ /* 0x000fe200000001ff */
[----:B------:R-:W-:Y:S01]  /*00f0*/  MOV R53, RZ ;  /* 0x000000ff00357202 */ /* 0x000fe20000000f00 */
[----:B------:R-:W-:Y:S01]  /*0100*/  IMAD.MOV.U32 R61, RZ, RZ, RZ ;  /* 0x000000ffff3d7224 */ /* 0x000fe200078e00ff */
[----:B------:R-:W-:Y:S01]  /*0110*/  MOV R57, RZ ;  /* 0x000000ff00397202 */ /* 0x000fe20000000f00 */
[----:B------:R-:W0:Y:S01]  /*0120*/  LDCU.64 UR10, c[0x0][0x358] ;  /* 0x00006b00ff0a77ac */ /* 0x000e220008000a00 */
[----:B------:R-:W-:Y:S01]  /*0130*/  MOV R63, RZ ;  /* 0x000000ff003f7202 */ /* 0x000fe20000000f00 */
[----:B-1----:R-:W-:-:S09]  /*0140*/  UISETP.GE.AND UP0, UPT, UR4, 0x1, UPT ;  /* 0x000000010400788c */ /* 0x002fd2000bf06270 */
[----:B------:R-:W-:Y:S05]  /*0150*/  BRA.U !UP0, `(.L_x_0) ;  /* 0x0000003908747547 */ /* 0x000fea000b800000 */
[----:B------:R-:W1:Y:S01]  /*0160*/  S2R R0, SR_TID.X ;  /* 0x0000000000007919 */ /* 0x000e620000002100 */
[----:B------:R-:W2:Y:S01]  /*0170*/  S2UR UR5, SR_CgaCtaId ;  /* 0x00000000000579c3 */ /* 0x000ea20000008800 */
[----:B------:R-:W3:Y:S01]  /*0180*/  LDCU UR7, c[0x0][0x360] ;  /* 0x00006c00ff0777ac */ /* 0x000ee20008000800 */
[----:B------:R-:W-:Y:S02]  /*0190*/  MOV R18, RZ ;  /* 0x000000ff00127202 */ /* 0x000fe40000000f00 */
[----:B------:R-:W-:Y:S02]  /*01a0*/  CS2R R16, SRZ ;  /* 0x0000000000107805 */ /* 0x000fe4000001ff00 */
[----:B------:R-:W-:Y:S01]  /*01b0*/  CS2R R14, SRZ ;  /* 0x00000000000e7805 */ /* 0x000fe2000001ff00 */
[----:B------:R-:W-:Y:S01]  /*01c0*/  UMOV UR4, 0x400 ;  /* 0x0000040000047882 */ /* 0x000fe20000000000 */
[----:B------:R-:W-:Y:S02]  /*01d0*/  CS2R R12, SRZ ;  /* 0x00000000000c7805 */ /* 0x000fe4000001ff00 */
[----:B------:R-:W-:Y:S01]  /*01e0*/  CS2R R10, SRZ ;  /* 0x00000000000a7805 */ /* 0x000fe2000001ff00 */
[----:B------:R-:W3:Y:S01]  /*01f0*/  S2UR UR6, SR_CTAID.X ;  /* 0x00000000000679c3 */ /* 0x000ee20000002500 */
[----:B------:R-:W-:-:S02]  /*0200*/  CS2R R8, SRZ ;  /* 0x0000000000087805 */ /* 0x000fc4000001ff00 */
[----:B------:R-:W-:Y:S02]  /*0210*/  CS2R R6, SRZ ;  /* 0x0000000000067805 */ /* 0x000fe4000001ff00 */
[----:B------:R-:W-:Y:S02]  /*0220*/  CS2R R4, SRZ ;  /* 0x0000000000047805 */ /* 0x000fe4000001ff00 */
[----:B------:R-:W-:Y:S01]  /*0230*/  MOV R3, RZ ;  /* 0x000000ff00037202 */ /* 0x000fe20000000f00 */
[----:B--2---:R-:W-:-:S06]  /*0240*/  ULEA UR4, UR5, UR4, 0x18 ;  /* 0x0000000405047291 */ /* 0x004fcc000f8ec0ff */
[----:B-1----:R-:W-:Y:S01]  /*0250*/  LEA R2, R0, UR4, 0x8 ;  /* 0x0000000400027c11 */ /* 0x002fe2000f8e40ff */
[----:B---3--:R-:W-:Y:S01]  /*0260*/  UIMAD UR5, UR6, UR7, URZ ;  /* 0x00000007060572a4 */ /* 0x008fe2000f8e02ff */
[----:B------:R-:W-:-:S11]  /*0270*/  UMOV UR4, URZ ;  /* 0x000000ff00047c82 */ /* 0x000fd60008000000 */
.L_x_2:
[----:B------:R-:W1:Y:S01]  /*0280*/  S2R R53, SR_TID.X ;  /* 0x0000000000357919 */ /* 0x000e620000002100 */
[----:B------:R-:W2:Y:S01]  /*0290*/  S2UR UR6, SR_CTAID.Y ;  /* 0x00000000000679c3 */ /* 0x000ea20000002600 */
[----:B------:R-:W2:Y:S01]  /*02a0*/  LDCU UR7, c[0x0][0x364] ;  /* 0x00006c80ff0777ac */ /* 0x000ea20008000800 */
[----:B------:R-:W3:Y:S01]  /*02b0*/  S2R R55, SR_TID.Y ;  /* 0x0000000000377919 */ /* 0x000ee20000002200 */
[----:B------:R-:W3:Y:S05]  /*02c0*/  LDCU UR8, c[0x0][0x39c] ;  /* 0x00007380ff0877ac */ /* 0x000eea0008000800 */
[----:B------:R-:W4:Y:S01]  /*02d0*/  LDC R57, c[0x0][0x3a0] ;  /* 0x0000e800ff397b82 */ /* 0x000f220000000800 */
[----:B------:R-:W5:Y:S01]  /*02e0*/  LDCU.128 UR12, c[0x0][0x380] ;  /* 0x00007000ff0c77ac */ /* 0x000f620008000c00 */
[----:B--2---:R-:W-:-:S04]  /*02f0*/  UIMAD UR6, UR6, UR7, URZ ;  /* 0x00000007060672a4 */ /* 0x004fc8000f8e02ff */
[----:B------:R-:W-:Y:S01]  /*0300*/  USHF.L.U32 UR6, UR6, 0x2, URZ ;  /* 0x0000000206067899 */ /* 0x000fe200080006ff */
[----:B-1----:R-:W-:-:S04]  /*0310*/  VIADD R0, R53, UR4 ;  /* 0x0000000435007c36 */ /* 0x002fc80008000000 */
[----:B---3--:R-:W-:-:S05]  /*0320*/  IMAD R19, R0, UR8, R55 ;  /* 0x0000000800137c24 */ /* 0x008fca000f8e0237 */
[C---:B------:R-:W-:Y:S02]  /*0330*/  IADD3 R20, PT, PT, R19.reuse, 0x10, RZ ;  /* 0x0000001013147810 */ /* 0x040fe40007ffe0ff */
[----:B------:R-:W-:Y:S02]  /*0340*/  IADD3 R21, P0, PT, R19, UR6, RZ ;  /* 0x0000000613157c10 */ /* 0x000fe4000ff1e0ff */
[----:B------:R-:W-:Y:S02]  /*0350*/  IADD3 R20, P1, PT, R20, UR6, RZ ;  /* 0x0000000614147c10 */ /* 0x000fe4000ff3e0ff */
[----:B------:R-:W-:Y:S02]  /*0360*/  IADD3.X R26, PT, PT, RZ, RZ, RZ, P0, !PT ;  /* 0x000000ffff1a7210 */ /* 0x000fe400007fe4ff */
[----:B------:R-:W-:Y:S02]  /*0370*/  IADD3.X R25, PT, PT, RZ, RZ, RZ, P1, !PT ;  /* 0x000000ffff197210 */ /* 0x000fe40000ffe4ff */
[----:B-----5:R-:W-:-:S02]  /*0380*/  LEA R24, P1, R20, UR14, 0x2 ;  /* 0x0000000e14187c11 */ /* 0x020fc4000f8210ff */
[C---:B------:R-:W-:Y:S02]  /*0390*/  LEA R22, P0, R21.reuse, UR14, 0x2 ;  /* 0x0000000e15167c11 */ /* 0x040fe4000f8010ff */
[----:B------:R-:W-:Y:S02]  /*03a0*/  LEA.HI.X R25, R20, UR15, R25, 0x2, P1 ;  /* 0x0000000f14197c11 */ /* 0x000fe400088f1419 */
[----:B------:R-:W-:Y:S01]  /*03b0*/  LEA.HI.X R23, R21, UR15, R26, 0x2, P0 ;  /* 0x0000000f15177c11 */ /* 0x000fe200080f141a */
[C---:B------:R-:W-:Y:S01]  /*03c0*/  VIADD R26, R0.reuse, 0x20 ;  /* 0x00000020001a7836 */ /* 0x040fe20000000000 */
[C---:B------:R-:W-:Y:S02]  /*03d0*/  IADD3 R20, PT, PT, R19.reuse, 0x20, RZ ;  /* 0x0000002013147810 */ /* 0x040fe40007ffe0ff */
[----:B------:R-:W-:Y:S02]  /*03e0*/  IADD3 R21, PT, PT, R0, 0x10, RZ ;  /* 0x0000001000157810 */ /* 0x000fe40007ffe0ff */
[----:B------:R-:W-:Y:S01]  /*03f0*/  IADD3 R27, P0, PT, R20, UR6, RZ ;  /* 0x00000006141b7c10 */ /* 0x000fe2000ff1e0ff */
[--C-:B------:R-:W-:Y:S01]  /*0400*/  IMAD R20, R26, UR8, R55.reuse ;  /* 0x000000081a147c24 */ /* 0x100fe2000f8e0237 */
[----:B------:R-:W-:Y:S01]  /*0410*/  IADD3 R19, PT, PT, R19, 0x30, RZ ;  /* 0x0000003013137810 */ /* 0x000fe20007ffe0ff */
[----:B------:R-:W-:Y:S01]  /*0420*/  IMAD R21, R21, UR8, R55 ;  /* 0x0000000815157c24 */ /* 0x000fe2000f8e0237 */
[----:B------:R-:W-:-:S02]  /*0430*/  IADD3.X R32, PT, PT, RZ, RZ, RZ, P0, !PT ;  /* 0x000000ffff207210 */ /* 0x000fc400007fe4ff */
[----:B------:R-:W-:Y:S02]  /*0440*/  LEA R26, P0, R27, UR14, 0x2 ;  /* 0x0000000e1b1a7c11 */ /* 0x000fe4000f8010ff */
[----:B------:R-:W-:Y:S02]  /*0450*/  IADD3 R29, P1, PT, R19, UR6, RZ ;  /* 0x00000006131d7c10 */ /* 0x000fe4000ff3e0ff */
[----:B------:R-:W-:Y:S02]  /*0460*/  IADD3 R19, P2, PT, R21, UR6, RZ ;  /* 0x0000000615137c10 */ /* 0x000fe4000ff5e0ff */
[----:B------:R-:W-:Y:S01]  /*0470*/  IADD3 R0, PT, PT, R0, 0x30, RZ ;  /* 0x0000003000007810 */ /* 0x000fe20007ffe0ff */
[----:B------:R-:W-:Y:S01]  /*0480*/  IMAD.X R36, RZ, RZ, RZ, P1 ;  /* 0x000000ffff247224 */ /* 0x000fe200008e06ff */
[----:B------:R-:W-:Y:S02]  /*0490*/  LEA.HI.X R27, R27, UR15, R32, 0x2, P0 ;  /* 0x0000000f1b1b7c11 */ /* 0x000fe400080f1420 */
[----:B------:R-:W-:Y:S01]  /*04a0*/  IADD3 R32, P0, PT, R20, UR6, RZ ;  /* 0x0000000614207c10 */ /* 0x000fe2000ff1e0ff */
[----:B------:R-:W-:Y:S01]  /*04b0*/  IMAD R45, R0, UR8, R55 ;  /* 0x00000008002d7c24 */ /* 0x000fe2000f8e0237 */
[----:B------:R-:W-:Y:S01]  /*04c0*/  IADD3.X R34, PT, PT, RZ, RZ, RZ, P2, !PT ;  /* 0x000000ffff227210 */ /* 0x000fe200017fe4ff */
[----:B0-----:R-:W2:Y:S01]  /*04d0*/  LDG.E R56, desc[UR10][R26.64] ;  /* 0x0000000a1a387981 */ /* 0x001ea2000c1e1900 */
[----:B------:R-:W-:-:S02]  /*04e0*/  LEA R30, P2, R19, UR14, 0x2 ;  /* 0x0000000e131e7c11 */ /* 0x000fc4000f8410ff */
[----:B------:R-:W-:Y:S02]  /*04f0*/  IADD3.X R35, PT, PT, RZ, RZ, RZ, P0, !PT ;  /* 0x000000ffff237210 */ /* 0x000fe400007fe4ff */
[----:B------:R-:W-:Y:S02]  /*0500*/  LEA R38, P0, R32, UR14, 0x2 ;  /* 0x0000000e20267c11 */ /* 0x000fe4000f8010ff */
[----:B------:R-:W-:Y:S02]  /*0510*/  LEA R28, P1, R29, UR14, 0x2 ;  /* 0x0000000e1d1c7c11 */ /* 0x000fe4000f8210ff */
[----:B------:R-:W-:Y:S02]  /*0520*/  LEA.HI.X R31, R19, UR15, R34, 0x2, P2 ;  /* 0x0000000f131f7c11 */ /* 0x000fe400090f1422 */
[C---:B------:R-:W-:Y:S02]  /*0530*/  IADD3 R0, PT, PT, R21.reuse, 0x10, RZ ;  /* 0x0000001015007810 */ /* 0x040fe40007ffe0ff */
[----:B------:R-:W-:Y:S01]  /*0540*/  IADD3 R19, PT, PT, R21, 0x20, RZ ;  /* 0x0000002015137810 */ /* 0x000fe20007ffe0ff */
[----:B------:R-:W3:Y:S01]  /*0550*/  LDG.E R60, desc[UR10][R30.64] ;  /* 0x0000000a1e3c7981 */ /* 0x000ee2000c1e1900 */
[----:B------:R-:W-:-:S02]  /*0560*/  IADD3 R33, P2, PT, R45, UR6, RZ ;  /* 0x000000062d217c10 */ /* 0x000fc4000ff5e0ff */
[----:B------:R-:W-:Y:S02]  /*0570*/  LEA.HI.X R39, R32, UR15, R35, 0x2, P0 ;  /* 0x0000000f20277c11 */ /* 0x000fe400080f1423 */
[----:B------:R-:W-:Y:S02]  /*0580*/  LEA.HI.X R29, R29, UR15, R36, 0x2, P1 ;  /* 0x0000000f1d1d7c11 */ /* 0x000fe400088f1424 */
[----:B------:R-:W-:Y:S01]  /*0590*/  IADD3 R35, P0, PT, R0, UR6, RZ ;  /* 0x0000000600237c10 */ /* 0x000fe2000ff1e0ff */
[----:B------:R-:W-:Y:S01]  /*05a0*/  IMAD.X R0, RZ, RZ, RZ, P2 ;  /* 0x000000ffff007224 */ /* 0x000fe200010e06ff */
[----:B------:R-:W-:Y:S01]  /*05b0*/  IADD3 R19, P1, PT, R19, UR6, RZ ;  /* 0x0000000613137c10 */ /* 0x000fe2000ff3e0ff */
[----:B------:R-:W5:Y:S01]  /*05c0*/  LDG.E R58, desc[UR10][R28.64] ;  /* 0x0000000a1c3a7981 */ /* 0x000f62000c1e1900 */
[----:B------:R-:W-:Y:S02]  /*05d0*/  LEA R46, P2, R33, UR14, 0x2 ;  /* 0x0000000e212e7c11 */ /* 0x000fe4000f8410ff */
[----:B------:R-:W-:Y:S01]  /*05e0*/  IADD3.X R40, PT, PT, RZ, RZ, RZ, P0, !PT ;  /* 0x000000ffff287210 */ /* 0x000fe200007fe4ff */
[----:B------:R-:W3:Y:S01]  /*05f0*/  LDG.E R70, desc[UR10][R38.64] ;  /* 0x0000000a26467981 */ /* 0x000ee2000c1e1900 */
[----:B------:R-:W-:-:S02]  /*0600*/  LEA R32, P0, R35, UR14, 0x2 ;  /* 0x0000000e23207c11 */ /* 0x000fc4000f8010ff */
[----:B------:R-:W-:Y:S02]  /*0610*/  IADD3.X R36, PT, PT, RZ, RZ, RZ, P1, !PT ;  /* 0x000000ffff247210 */ /* 0x000fe40000ffe4ff */
[----:B------:R-:W-:Y:S02]  /*0620*/  LEA R34, P1, R19, UR14, 0x2 ;  /* 0x0000000e13227c11 */ /* 0x000fe4000f8210ff */
[----:B------:R-:W-:Y:S02]  /*0630*/  IADD3 R21, PT, PT, R21, 0x30, RZ ;  /* 0x0000003015157810 */ /* 0x000fe40007ffe0ff */
[----:B------:R-:W-:Y:S02]  /*0640*/  LEA.HI.X R47, R33, UR15, R0, 0x2, P2 ;  /* 0x0000000f212f7c11 */ /* 0x000fe400090f1400 */
[----:B------:R-:W-:Y:S02]  /*0650*/  LEA.HI.X R33, R35, UR15, R40, 0x2, P0 ;  /* 0x0000000f23217c11 */ /* 0x000fe400080f1428 */
[----:B------:R-:W-:Y:S01]  /*0660*/  LEA.HI.X R35, R19, UR15, R36, 0x2, P1 ;  /* 0x0000000f13237c11 */ /* 0x000fe200088f1424 */
[C---:B------:R-:W-:Y:S01]  /*0670*/  VIADD R19, R20.reuse, 0x20 ;  /* 0x0000002014137836 */ /* 0x040fe20000000000 */
[----:B------:R-:W-:Y:S01]  /*0680*/  IADD3 R21, P0, PT, R21, UR6, RZ ;  /* 0x0000000615157c10 */ /* 0x000fe2000ff1e0ff */
[----:B------:R-:W3:Y:S01]  /*0690*/  LDG.E R62, desc[UR10][R32.64] ;  /* 0x0000000a203e7981 */ /* 0x000ee2000c1e1900 */
[----:B------:R-:W-:-:S02]  /*06a0*/  IADD3 R0, PT, PT, R20, 0x10, RZ ;  /* 0x0000001014007810 */ /* 0x000fc40007ffe0ff */
[----:B------:R-:W-:Y:S01]  /*06b0*/  IADD3.X R48, PT, PT, RZ, RZ, RZ, P0, !PT ;  /* 0x000000ffff307210 */ /* 0x000fe200007fe4ff */
[----:B------:R-:W3:Y:S01]  /*06c0*/  LDG.E R66, desc[UR10][R34.64] ;  /* 0x0000000a22427981 */ /* 0x000ee2000c1e1900 */
[----:B------:R-:W-:Y:S02]  /*06d0*/  IADD3 R41, P1, PT, R0, UR6, RZ ;  /* 0x0000000600297c10 */ /* 0x000fe4000ff3e0ff */
[----:B------:R-:W-:Y:S01]  /*06e0*/  LEA R36, P0, R21, UR14, 0x2 ;  /* 0x0000000e15247c11 */ /* 0x000fe2000f8010ff */
[----:B------:R-:W3:Y:S01]  /*06f0*/  LDG.E R78, desc[UR10][R46.64] ;  /* 0x0000000a2e4e7981 */ /* 0x000ee2000c1e1900 */
[----:B------:R-:W-:Y:S02]  /*0700*/  IADD3 R20, PT, PT, R20, 0x30, RZ ;  /* 0x0000003014147810 */ /* 0x000fe40007ffe0ff */
[----:B------:R-:W-:Y:S02]  /*0710*/  IADD3 R19, P2, PT, R19, UR6, RZ ;  /* 0x0000000613137c10 */ /* 0x000fe4000ff5e0ff */
[----:B------:R-:W-:-:S02]  /*0720*/  IADD3.X R44, PT, PT, RZ, RZ, RZ, P1, !PT ;  /* 0x000000ffff2c7210 */ /* 0x000fc40000ffe4ff */
[----:B------:R-:W-:Y:S02]  /*0730*/  LEA.HI.X R37, R21, UR15, R48, 0x2, P0 ;  /* 0x0000000f15257c11 */ /* 0x000fe400080f1430 */
[----:B------:R-:W-:Y:S02]  /*0740*/  LEA R40, P1, R41, UR14, 0x2 ;  /* 0x0000000e29287c11 */ /* 0x000fe4000f8210ff */
[----:B------:R-:W-:Y:S01]  /*0750*/  IADD3.X R0, PT, PT, RZ, RZ, RZ, P2, !PT ;  /* 0x000000ffff007210 */ /* 0x000fe200017fe4ff */
[----:B------:R-:W3:Y:S01]  /*0760*/  LDG.E R68, desc[UR10][R36.64] ;  /* 0x0000000a24447981 */ /* 0x000ee2000c1e1900 */
[----:B------:R-:W-:Y:S02]  /*0770*/  IADD3 R21, P0, PT, R20, UR6, RZ ;  /* 0x0000000614157c10 */ /* 0x000fe4000ff1e0ff */
[----:B------:R-:W-:Y:S02]  /*0780*/  LEA R42, P2, R19, UR14, 0x2 ;  /* 0x0000000e132a7c11 */ /* 0x000fe4000f8410ff */
[----:B------:R-:W-:-:S02]  /*0790*/  LEA.HI.X R41, R41, UR15, R44, 0x2, P1 ;  /* 0x0000000f29297c11 */ /* 0x000fc400088f142c */
[----:B------:R-:W-:Y:S02]  /*07a0*/  IADD3.X R48, PT, PT, RZ, RZ, RZ, P0, !PT ;  /* 0x000000ffff307210 */ /* 0x000fe400007fe4ff */
[----:B------:R-:W-:Y:S01]  /*07b0*/  LEA.HI.X R43, R19, UR15, R0, 0x2, P2 ;  /* 0x0000000f132b7c11 */ /* 0x000fe200090f1400 */
[----:B------:R-:W-:Y:S01]  /*07c0*/  VIADD R0, R45, 0x10 ;  /* 0x000000102d007836 */ /* 0x000fe20000000000 */
[----:B------:R-:W-:Y:S01]  /*07d0*/  LEA R44, P0, R21, UR14, 0x2 ;  /* 0x0000000e152c7c11 */ /* 0x000fe2000f8010ff */
[----:B------:R-:W3:Y:S01]  /*07e0*/  LDG.E R72, desc[UR10][R40.64] ;  /* 0x0000000a28487981 */ /* 0x000ee2000c1e1900 */
[C---:B------:R-:W-:Y:S02]  /*07f0*/  IADD3 R19, PT, PT, R45.reuse, 0x20, RZ ;  /* 0x000000202d137810 */ /* 0x040fe40007ffe0ff */
[----:B------:R-:W-:Y:S01]  /*0800*/  IADD3 R20, PT, PT, R45, 0x30, RZ ;  /* 0x000000302d147810 */ /* 0x000fe20007ffe0ff */
[----:B------:R-:W3:Y:S01]  /*0810*/  LDG.E R74, desc[UR10][R42.64] ;  /* 0x0000000a2a4a7981 */ /* 0x000ee2000c1e1900 */
[----:B------:R-:W-:-:S02]  /*0820*/  LEA.HI.X R45, R21, UR15, R48, 0x2, P0 ;  /* 0x0000000f152d7c11 */ /* 0x000fc400080f1430 */
[----:B------:R-:W-:Y:S02]  /*0830*/  IADD3 R21, P2, PT, R19, UR6, RZ ;  /* 0x0000000613157c10 */ /* 0x000fe4000ff5e0ff */
[----:B------:R-:W-:Y:S01]  /*0840*/  IADD3 R49, P1, PT, R0, UR6, RZ ;  /* 0x0000000600317c10 */ /* 0x000fe2000ff3e0ff */
[----:B------:R-:W3:Y:S01]  /*0850*/  LDG.E R76, desc[UR10][R44.64] ;  /* 0x0000000a2c4c7981 */ /* 0x000ee2000c1e1900 */
[----:B------:R-:W-:Y:S01]  /*0860*/  IADD3 R0, P3, PT, R20, UR6, RZ ;  /* 0x0000000614007c10 */ /* 0x000fe2000ff7e0ff */
[----:B------:R-:W-:Y:S01]  /*0870*/  IMAD.X R52, RZ, RZ, RZ, P2 ;  /* 0x000000ffff347224 */ /* 0x000fe200010e06ff */
[----:B------:R-:W-:Y:S02]  /*0880*/  IADD3.X R54, PT, PT, RZ, RZ, RZ, P1, !PT ;  /* 0x000000ffff367210 */ /* 0x000fe40000ffe4ff */
[----:B------:R-:W-:Y:S02]  /*0890*/  LEA R50, P1, R21, UR14, 0x2 ;  /* 0x0000000e15327c11 */ /* 0x000fe4000f8210ff */
[----:B------:R-:W-:-:S02]  /*08a0*/  LEA R20, P4, R0, UR14, 0x2 ;  /* 0x0000000e00147c11 */ /* 0x000fc4000f8810ff */
[----:B------:R-:W-:Y:S02]  /*08b0*/  IADD3.X R19, PT, PT, RZ, RZ, RZ, P3, !PT ;  /* 0x000000ffff137210 */ /* 0x000fe40001ffe4ff */
[----:B------:R-:W-:Y:S02]  /*08c0*/  LEA.HI.X R51, R21, UR15, R52, 0x2, P1 ;  /* 0x0000000f15337c11 */ /* 0x000fe400088f1434 */
[----:B------:R-:W-:Y:S01]  /*08d0*/  LEA.HI.X R21, R0, UR15, R19, 0x2, P4 ;  /* 0x0000000f00157c11 */ /* 0x000fe2000a0f1413 */
[----:B------:R0:W2:Y:S01]  /*08e0*/  LDG.E R52, desc[UR10][R22.64] ;  /* 0x0000000a16347981 */ /* 0x0000a2000c1e1900 */
[----:B------:R-:W-:Y:S01]  /*08f0*/  IADD3 R0, PT, PT, R55, UR4, RZ ;  /* 0x0000000437007c10 */ /* 0x000fe2000fffe0ff */
[----:B----4-:R-:W-:Y:S01]  /*0900*/  IMAD R19, R57, UR5, RZ ;  /* 0x0000000539137c24 */ /* 0x010fe2000f8e02ff */
[----:B------:R-:W-:Y:S01]  /*0910*/  LEA R48, P0, R49, UR14, 0x2 ;  /* 0x0000000e31307c11 */ /* 0x000fe2000f8010ff */
[----:B------:R-:W4:Y:S02]  /*0920*/  LDG.E R82, desc[UR10][R50.64] ;  /* 0x0000000a32527981 */ /* 0x000f24000c1e1900 */
[----:B------:R-:W-:Y:S01]  /*0930*/  IMAD R0, R53, R57, R0 ;  /* 0x0000003935007224 */ /* 0x000fe200078e0200 */
[----:B------:R-:W-:Y:S01]  /*0940*/  SHF.L.U32 R19, R19, 0x2, RZ ;  /* 0x0000000213137819 */ /* 0x000fe200000006ff */
[----:B------:R-:W4:Y:S01]  /*0950*/  LDG.E R20, desc[UR10][R20.64] ;  /* 0x0000000a14147981 */ /* 0x000f22000c1e1900 */
[----:B------:R-:W-:-:S02]  /*0960*/  LEA.HI.X R49, R49, UR15, R54, 0x2, P0 ;  /* 0x0000000f31317c11 */ /* 0x000fc400080f1436 */
[C---:B0-----:R-:W-:Y:S01]  /*0970*/  IADD3 R22, PT, PT, R0.reuse, 0x10, RZ ;  /* 0x0000001000167810 */ /* 0x041fe20007ffe0ff */
[----:B------:R0:W5:Y:S01]  /*0980*/  LDG.E R54, desc[UR10][R24.64] ;  /* 0x0000000a18367981 */ /* 0x000162000c1e1900 */
[C---:B------:R-:W-:Y:S01]  /*0990*/  IADD3 R23, P0, PT, R0.reuse, R19, RZ ;  /* 0x0000001300177210 */ /* 0x040fe20007f1e0ff */
[----:B------:R-:W-:Y:S02]  /*09a0*/  VIADD R26, R0, 0x20 ;  /* 0x00000020001a7836 */ /* 0x000fe40000000000 */
[----:B------:R-:W-:Y:S01]  /*09b0*/  IMAD R32, R57, 0x10, R0 ;  /* 0x0000001039207824 */ /* 0x000fe200078e0200 */
[----:B------:R-:W-:Y:S01]  /*09c0*/  IADD3.X R30, PT, PT, RZ, RZ, RZ, P0, !PT ;  /* 0x000000ffff1e7210 */ /* 0x000fe200007fe4ff */
[----:B------:R1:W4:Y:S01]  /*09d0*/  LDG.E R80, desc[UR10][R48.64] ;  /* 0x0000000a30507981 */ /* 0x000322000c1e1900 */
[----:B0-----:R-:W-:Y:S02]  /*09e0*/  IADD3 R25, P1, PT, R19, R22, RZ ;  /* 0x0000001613197210 */ /* 0x001fe40007f3e0ff */
[----:B------:R-:W-:-:S02]  /*09f0*/  LEA R22, P0, R23, UR12, 0x2 ;  /* 0x0000000c17167c11 */ /* 0x000fc4000f8010ff */
[----:B------:R-:W-:Y:S02]  /*0a00*/  IADD3.X R28, PT, PT, RZ, RZ, RZ, P1, !PT ;  /* 0x000000ffff1c7210 */ /* 0x000fe40000ffe4ff */
[----:B------:R-:W-:Y:S02]  /*0a10*/  LEA R24, P1, R25, UR12, 0x2 ;  /* 0x0000000c19187c11 */ /* 0x000fe4000f8210ff */
[----:B------:R-:W-:Y:S02]  /*0a20*/  IADD3 R27, P2, PT, R19, R26, RZ ;  /* 0x0000001a131b7210 */ /* 0x000fe40007f5e0ff */
[----:B------:R-:W-:Y:S02]  /*0a30*/  LEA R42, R57, R0, 0x5 ;  /* 0x00000000392a7211 */ /* 0x000fe400078e28ff */
[----:B------:R-:W-:Y:S02]  /*0a40*/  LEA.HI.X R23, R23, UR13, R30, 0x2, P0 ;  /* 0x0000000d17177c11 */ /* 0x000fe400080f141e */
[----:B------:R-:W-:-:S02]  /*0a50*/  LEA.HI.X R25, R25, UR13, R28, 0x2, P1 ;  /* 0x0000000d19197c11 */ /* 0x000fc400088f141c */
[----:B------:R-:W-:Y:S02]  /*0a60*/  IADD3 R28, PT, PT, R0, 0x30, RZ ;  /* 0x00000030001c7810 */ /* 0x000fe40007ffe0ff */
[----:B------:R-:W-:Y:S01]  /*0a70*/  IADD3.X R30, PT, PT, RZ, RZ, RZ, P2, !PT ;  /* 0x000000ffff1e7210 */ /* 0x000fe200017fe4ff */
[----:B------:R-:W3:Y:S01]  /*0a80*/  LDG.E R24, desc[UR10][R24.64] ;  /* 0x0000000a18187981 */ /* 0x000ee2000c1e1900 */
[C---:B------:R-:W-:Y:S02]  /*0a90*/  IADD3 R0, P2, PT, R19.reuse, R32, RZ ;  /* 0x0000002013007210 */ /* 0x040fe40007f5e0ff */
[----:B------:R-:W-:Y:S02]  /*0aa0*/  IADD3 R33, P3, PT, R19, R42, RZ ;  /* 0x0000002a13217210 */ /* 0x000fe40007f7e0ff */
[----:B------:R-:W-:Y:S02]  /*0ab0*/  LEA R26, P0, R27, UR12, 0x2 ;  /* 0x0000000c1b1a7c11 */ /* 0x000fe4000f8010ff */
[----:B------:R-:W-:-:S02]  /*0ac0*/  IADD3 R29, P1, PT, R19, R28, RZ ;  /* 0x0000001c131d7210 */ /* 0x000fc40007f3e0ff */
[----:B------:R-:W-:Y:S02]  /*0ad0*/  IADD3.X R31, PT, PT, RZ, RZ, RZ, P2, !PT ;  /* 0x000000ffff1f7210 */ /* 0x000fe400017fe4ff */
[----:B------:R-:W-:Y:S02]  /*0ae0*/  IADD3.X R34, PT, PT, RZ, RZ, RZ, P3, !PT ;  /* 0x000000ffff227210 */ /* 0x000fe40001ffe4ff */
[----:B------:R-:W-:Y:S02]  /*0af0*/  LEA R38, P2, R33, UR12, 0x2 ;  /* 0x0000000c21267c11 */ /* 0x000fe4000f8410ff */
[----:B------:R-:W-:Y:S02]  /*0b00*/  LEA.HI.X R27, R27, UR13, R30, 0x2, P0 ;  /* 0x0000000d1b1b7c11 */ /* 0x000fe400080f141e */
[----:B------:R-:W-:Y:S02]  /*0b10*/  IADD3.X R36, PT, PT, RZ, RZ, RZ, P1, !PT ;  /* 0x000000ffff247210 */ /* 0x000fe40000ffe4ff */
[----:B------:R-:W-:Y:S01]  /*0b20*/  LEA R30, P1, R0, UR12, 0x2 ;  /* 0x0000000c001e7c11 */ /* 0x000fe2000f8210ff */
[----:B------:R-:W4:Y:S01]  /*0b30*/  LDG.E R26, desc[UR10][R26.64] ;  /* 0x0000000a1a1a7981 */ /* 0x000f22000c1e1900 */
[----:B------:R-:W-:-:S02]  /*0b40*/  LEA.HI.X R39, R33, UR13, R34, 0x2, P2 ;  /* 0x0000000d21277c11 */ /* 0x000fc400090f1422 */
[----:B------:R-:W-:Y:S02]  /*0b50*/  IADD3 R34, PT, PT, R32, 0x20, RZ ;  /* 0x0000002020227810 */ /* 0x000fe40007ffe0ff */
[----:B------:R-:W-:Y:S01]  /*0b60*/  LEA.HI.X R31, R0, UR13, R31, 0x2, P1 ;  /* 0x0000000d001f7c11 */ /* 0x000fe200088f141f */
[C---:B------:R-:W-:Y:S01]  /*0b70*/  VIADD R0, R32.reuse, 0x10 ;  /* 0x0000001020007836 */ /* 0x040fe20000000000 */
[----:B------:R-:W-:Y:S01]  /*0b80*/  LEA R28, P0, R29, UR12, 0x2 ;  /* 0x0000000c1d1c7c11 */ /* 0x000fe2000f8010ff */
[----:B------:R-:W4:Y:S01]  /*0b90*/  LDG.E R38, desc[UR10][R38.64] ;  /* 0x0000000a26267981 */ /* 0x000f22000c1e1900 */
[----:B------:R-:W-:Y:S02]  /*0ba0*/  IADD3 R35, P1, PT, R19, R34, RZ ;  /* 0x0000002213237210 */ /* 0x000fe40007f3e0ff */
[----:B------:R-:W-:Y:S01]  /*0bb0*/  IADD3 R32, PT, PT, R32, 0x30, RZ ;  /* 0x0000003020207810 */ /* 0x000fe20007ffe0ff */
[----:B------:R-:W4:Y:S01]  /*0bc0*/  LDG.E R30, desc[UR10][R30.64] ;  /* 0x0000000a1e1e7981 */ /* 0x000f22000c1e1900 */
[----:B------:R-:W-:Y:S01]  /*0bd0*/  LEA.HI.X R29, R29, UR13, R36, 0x2, P0 ;  /* 0x0000000d1d1d7c11 */ /* 0x000fe200080f1424 */
[----:B------:R-:W-:Y:S01]  /*0be0*/  IMAD.X R44, RZ, RZ, RZ, P1 ;  /* 0x000000ffff2c7224 */ /* 0x000fe200008e06ff */
[----:B------:R-:W-:-:S02]  /*0bf0*/  IADD3 R33, P0, PT, R19, R0, RZ ;  /* 0x0000000013217210 */ /* 0x000fc40007f1e0ff */
[----:B------:R-:W-:Y:S01]  /*0c00*/  IADD3 R0, PT, PT, R42, 0x10, RZ ;  /* 0x000000102a007810 */ /* 0x000fe20007ffe0ff */
[----:B------:R-:W4:Y:S01]  /*0c10*/  LDG.E R28, desc[UR10][R28.64] ;  /* 0x0000000a1c1c7981 */ /* 0x000f22000c1e1900 */
[----:B------:R-:W-:Y:S02]  /*0c20*/  IADD3 R37, P2, PT, R19, R32, RZ ;  /* 0x0000002013257210 */ /* 0x000fe40007f5e0ff */
[----:B------:R-:W-:Y:S02]  /*0c30*/  LEA R34, P1, R35, UR12, 0x2 ;  /* 0x0000000c23227c11 */ /* 0x000fe4000f8210ff */
[----:B------:R-:W-:Y:S02]  /*0c40*/  IADD3.X R46, PT, PT, RZ, RZ, RZ, P0, !PT ;  /* 0x000000ffff2e7210 */ /* 0x000fe400007fe4ff */
[----:B------:R-:W-:Y:S02]  /*0c50*/  LEA R32, P0, R33, UR12, 0x2 ;  /* 0x0000000c21207c11 */ /* 0x000fe4000f8010ff */
[----:B------:R-:W-:-:S02]  /*0c60*/  IADD3.X R40, PT, PT, RZ, RZ, RZ, P2, !PT ;  /* 0x000000ffff287210 */ /* 0x000fc400017fe4ff */
[----:B------:R-:W-:Y:S02]  /*0c70*/  IADD3 R41, P3, PT, R19, R0, RZ ;  /* 0x0000000013297210 */ /* 0x000fe40007f7e0ff */
[----:B------:R-:W-:Y:S02]  /*0c80*/  LEA.HI.X R35, R35, UR13, R44, 0x2, P1 ;  /* 0x0000000d23237c11 */ /* 0x000fe400088f142c */
[----:B------:R-:W-:Y:S02]  /*0c90*/  LEA R36, P2, R37, UR12, 0x2 ;  /* 0x0000000c25247c11 */ /* 0x000fe4000f8410ff */
[C---:B------:R-:W-:Y:S01]  /*0ca0*/  IADD3 R0, PT, PT, R42.reuse, 0x20, RZ ;  /* 0x000000202a007810 */ /* 0x040fe20007ffe0ff */
[----:B------:R-:W4:Y:S01]  /*0cb0*/  LDG.E R34, desc[UR10][R34.64] ;  /* 0x0000000a22227981 */ /* 0x000f22000c1e1900 */
[----:B------:R-:W-:Y:S01]  /*0cc0*/  IADD3 R44, PT, PT, R42, 0x30, RZ ;  /* 0x000000302a2c7810 */ /* 0x000fe20007ffe0ff */
[----:B------:R-:W-:Y:S01]  /*0cd0*/  IMAD R42, R57, 0x10, R42 ;  /* 0x00000010392a7824 */ /* 0x000fe200078e022a */
[----:B------:R-:W-:-:S02]  /*0ce0*/  LEA.HI.X R33, R33, UR13, R46, 0x2, P0 ;  /* 0x0000000d21217c11 */ /* 0x000fc400080f142e */
[----:B------:R-:W-:Y:S02]  /*0cf0*/  LEA.HI.X R37, R37, UR13, R40, 0x2, P2 ;  /* 0x0000000d25257c11 */ /* 0x000fe400090f1428 */
[----:B------:R-:W-:Y:S01]  /*0d00*/  IADD3.X R46, PT, PT, RZ, RZ, RZ, P3, !PT ;  /* 0x000000ffff2e7210 */ /* 0x000fe20001ffe4ff */
[----:B------:R-:W4:Y:S01]  /*0d10*/  LDG.E R32, desc[UR10][R32.64] ;  /* 0x0000000a20207981 */ /* 0x000f22000c1e1900 */
[----:B------:R-:W-:Y:S02]  /*0d20*/  LEA R40, P0, R41, UR12, 0x2 ;  /* 0x0000000c29287c11 */ /* 0x000fe4000f8010ff */
[C---:B------:R-:W-:Y:S01]  /*0d30*/  IADD3 R43, P3, PT, R19.reuse, R0, RZ ;  /* 0x00000000132b7210 */ /* 0x040fe20007f7e0ff */
[----:B------:R-:W4:Y:S01]  /*0d40*/  LDG.E R36, desc[UR10][R36.64] ;  /* 0x0000000a24247981 */ /* 0x000f22000c1e1900 */
[----:B------:R-:W-:Y:S02]  /*0d50*/  IADD3 R0, PT, PT, R42, 0x10, RZ ;  /* 0x000000102a007810 */ /* 0x000fe40007ffe0ff */
[----:B------:R-:W-:-:S02]  /*0d60*/  IADD3 R47, P2, PT, R19, R42, RZ ;  /* 0x0000002a132f7210 */ /* 0x000fc40007f5e0ff */
[----:B------:R-:W-:Y:S02]  /*0d70*/  LEA.HI.X R41, R41, UR13, R46, 0x2, P0 ;  /* 0x0000000d29297c11 */ /* 0x000fe400080f142e */
[----:B-1----:R-:W-:Y:S02]  /*0d80*/  IADD3 R49, P0, PT, R19, R0, RZ ;  /* 0x0000000013317210 */ /* 0x002fe40007f1e0ff */
[----:B------:R-:W-:Y:S01]  /*0d90*/  IADD3.X R0, PT, PT, RZ, RZ, RZ, P2, !PT ;  /* 0x000000ffff007210 */ /* 0x000fe200017fe4ff */
[----:B------:R-:W4:Y:S01]  /*0da0*/  LDG.E R40, desc[UR10][R40.64] ;  /* 0x0000000a28287981 */ /* 0x000f22000c1e1900 */
[----:B------:R-:W-:-:S04]  /*0db0*/  LEA R46, P5, R47, UR12, 0x2 ;  /* 0x0000000c2f2e7c11 */ /* 0x000fc8000f8a10ff */
[----:B------:R-:W-:Y:S02]  /*0dc0*/  LEA.HI.X R47, R47, UR13, R0, 0x2, P5 ;  /* 0x0000000d2f2f7c11 */ /* 0x000fe4000a8f1400 */
[----:B------:R0:W2:Y:S01]  /*0dd0*/  LDG.E R0, desc[UR10][R22.64] ;  /* 0x0000000a16007981 */ /* 0x0000a2000c1e1900 */
[C---:B------:R-:W-:Y:S02]  /*0de0*/  IADD3 R45, P4, PT, R19.reuse, R44, RZ ;  /* 0x0000002c132d7210 */ /* 0x040fe40007f9e0ff */
[C---:B------:R-:W-:Y:S01]  /*0df0*/  IADD3 R44, PT, PT, R42.reuse, 0x20, RZ ;  /* 0x000000202a2c7810 */ /* 0x040fe20007ffe0ff */
[----:B------:R-:W4:Y:S01]  /*0e00*/  LDG.E R46, desc[UR10][R46.64] ;  /* 0x0000000a2e2e7981 */ /* 0x000f22000c1e1900 */
[----:B------:R-:W-:Y:S01]  /*0e10*/  IADD3 R48, PT, PT, R42, 0x30, RZ ;  /* 0x000000302a307810 */ /* 0x000fe20007ffe0ff */
[----:B------:R-:W-:Y:S01]  /*0e20*/  IMAD.X R50, RZ, RZ, RZ, P4 ;  /* 0x000000ffff327224 */ /* 0x000fe200020e06ff */
[----:B------:R-:W-:Y:S02]  /*0e30*/  IADD3.X R64, PT, PT, RZ, RZ, RZ, P3, !PT ;  /* 0x000000ffff407210 */ /* 0x000fe40001ffe4ff */
[----:B------:R-:W-:-:S02]  /*0e40*/  IADD3 R51, P1, PT, R19, R44, RZ ;  /* 0x0000002c13337210 */ /* 0x000fc40007f3e0ff */
[----:B------:R-:W-:Y:S02]  /*0e50*/  LEA R42, P3, R43, UR12, 0x2 ;  /* 0x0000000c2b2a7c11 */ /* 0x000fe4000f8610ff */
[----:B------:R-:W-:Y:S02]  /*0e60*/  LEA R44, P4, R45, UR12, 0x2 ;  /* 0x0000000c2d2c7c11 */ /* 0x000fe4000f8810ff */
[----:B------:R-:W-:Y:S02]  /*0e70*/  LEA.HI.X R43, R43, UR13, R64, 0x2, P3 ;  /* 0x0000000d2b2b7c11 */ /* 0x000fe400098f1440 */
[----:B------:R-:W-:Y:S02]  /*0e80*/  IADD3 R19, P2, PT, R19, R48, RZ ;  /* 0x0000003013137210 */ /* 0x000fe40007f5e0ff */
[----:B------:R-:W-:Y:S01]  /*0e90*/  LEA.HI.X R45, R45, UR13, R50, 0x2, P4 ;  /* 0x0000000d2d2d7c11 */ /* 0x000fe2000a0f1432 */
[----:B------:R-:W4:Y:S01]  /*0ea0*/  LDG.E R42, desc[UR10][R42.64] ;  /* 0x0000000a2a2a7981 */ /* 0x000f22000c1e1900 */
[----:B------:R-:W-:-:S02]  /*0eb0*/  IADD3.X R84, PT, PT, RZ, RZ, RZ, P0, !PT ;  /* 0x000000ffff547210 */ /* 0x000fc400007fe4ff */
[----:B------:R-:W-:Y:S01]  /*0ec0*/  IADD3.X R64, PT, PT, RZ, RZ, RZ, P1, !PT ;  /* 0x000000ffff407210 */ /* 0x000fe20000ffe4ff */
[----:B------:R-:W4:Y:S01]  /*0ed0*/  LDG.E R44, desc[UR10][R44.64] ;  /* 0x0000000a2c2c7981 */ /* 0x000f22000c1e1900 */
[----:B------:R-:W-:Y:S02]  /*0ee0*/  LEA R48, P0, R49, UR12, 0x2 ;  /* 0x0000000c31307c11 */ /* 0x000fe4000f8010ff */
[----:B------:R-:W-:Y:S02]  /*0ef0*/  LEA R50, P1, R51, UR12, 0x2 ;  /* 0x0000000c33327c11 */ /* 0x000fe4000f8210ff */
[----:B------:R-:W-:Y:S02]  /*0f00*/  LEA.HI.X R49, R49, UR13, R84, 0x2, P0 ;  /* 0x0000000d31317c11 */ /* 0x000fe400080f1454 */
[----:B------:R-:W-:Y:S02]  /*0f10*/  LEA.HI.X R51, R51, UR13, R64, 0x2, P1 ;  /* 0x0000000d33337c11 */ /* 0x000fe400088f1440 */
[----:B0-----:R-:W-:Y:S01]  /*0f20*/  LEA R22, P0, R19, UR12, 0x2 ;  /* 0x0000000c13167c11 */ /* 0x001fe2000f8010ff */
[----:B------:R-:W4:Y:S01]  /*0f30*/  LDG.E R48, desc[UR10][R48.64] ;  /* 0x0000000a30307981 */ /* 0x000f22000c1e1900 */
[----:B------:R-:W-:-:S03]  /*0f40*/  IADD3.X R64, PT, PT, RZ, RZ, RZ, P2, !PT ;  /* 0x000000ffff407210 */ /* 0x000fc600017fe4ff */
[----:B------:R-:W4:Y:S01]  /*0f50*/  LDG.E R50, desc[UR10][R50.64] ;  /* 0x0000000a32327981 */ /* 0x000f22000c1e1900 */
[----:B------:R-:W-:-:S05]  /*0f60*/  LEA.HI.X R23, R19, UR13, R64, 0x2, P0 ;  /* 0x0000000d13177c11 */ /* 0x000fca00080f1440 */
[----:B------:R-:W4:Y:S01]  /*0f70*/  LDG.E R22, desc[UR10][R22.64] ;  /* 0x0000000a16167981 */ /* 0x000f22000c1e1900 */
[----:B------:R-:W0:Y:S01]  /*0f80*/  S2UR UR8, SR_CgaCtaId ;  /* 0x00000000000879c3 */ /* 0x000e220000008800 */
[----:B------:R-:W-:Y:S02]  /*0f90*/  UMOV UR7, 0x400 ;  /* 0x0000040000077882 */ /* 0x000fe40000000000 */
[----:B------:R-:W-:Y:S01]  /*0fa0*/  UIADD3 UR6, UPT, UPT, UR7, 0x4000, URZ ;  /* 0x0000400007067890 */ /* 0x000fe2000fffe0ff */
[----:B------:R-:W-:-:S03]  /*0fb0*/  IMAD R19, R55, 0x4, R2 ;  /* 0x0000000437137824 */ /* 0x000fc600078e0202 */
[----:B0-----:R-:W-:-:S06]  /*0fc0*/  ULEA UR6, UR8, UR6, 0x18 ;  /* 0x0000000608067291 */ /* 0x001fcc000f8ec0ff */
[----:B------:R-:W-:-:S04]  /*0fd0*/  LEA R64, R55, UR6, 0x2 ;  /* 0x0000000637407c11 */ /* 0x000fc8000f8e10ff */
[----:B------:R-:W-:Y:S01]  /*0fe0*/  LEA R25, R53, R64, 0x8 ;  /* 0x0000004035197211 */ /* 0x000fe200078e40ff */
[----:B--2---:R-:W-:Y:S04]  /*0ff0*/  STS [R19], R0 ;  /* 0x0000000013007388 */ /* 0x004fe80000000800 */
[----:B------:R-:W-:Y:S04]  /*1000*/  STS [R25], R52 ;  /* 0x0000003419007388 */ /* 0x000fe80000000800 */
[----:B---3--:R-:W-:Y:S04]  /*1010*/  STS [R19+0x40], R24 ;  /* 0x0000401813007388 */ /* 0x008fe80000000800 */
[----:B-----5:R-:W-:Y:S04]  /*1020*/  STS [R25+0x40], R54 ;  /* 0x0000403619007388 */ /* 0x020fe80000000800 */
[----:B----4-:R-:W-:Y:S04]  /*1030*/  STS [R19+0x80], R26 ;  /* 0x0000801a13007388 */ /* 0x010fe80000000800 */
[----:B------:R-:W-:Y:S04]  /*1040*/  STS [R25+0x80], R56 ;  /* 0x0000803819007388 */ /* 0x000fe80000000800 */
        /* <DEDUP_REMOVED lines=25> */
[----:B------:R-:W-:Y:S01]  /*11e0*/  STS [R25+0x30c0], R20 ;  /* 0x0030c01419007388 */ /* 0x000fe20000000800 */
[----:B------:R-:W-:Y:S06]  /*11f0*/  BAR.SYNC.DEFER_BLOCKING 0x0 ;  /* 0x0000000000007b1d */ /* 0x000fec0000010000 */
[----:B------:R-:W0:Y:S04]  /*1200*/  LDS R20, [R64] ;  /* 0x0000000040147984 */ /* 0x000e280000000800 */
[----:B------:R-:W1:Y:S04]  /*1210*/  LDS R19, [R64+0x100] ;  /* 0x0001000040137984 */ /* 0x000e680000000800 */
[----:B------:R-:W2:Y:S04]  /*1220*/  LDS R2, [R64+0x200] ;  /* 0x0002000040027984 */ /* 0x000ea80000000800 */
[----:B------:R-:W-:Y:S04]  /*1230*/  LDS R0, [R64+0x3fc0] ;  /* 0x003fc00040007984 */ /* 0x000fe80000000800 */
[----:B------:R-:W-:Y:S04]  /*1240*/  LDS R248, [R64+0x1e00] ;  /* 0x001e000040f87984 */ /* 0x000fe80000000800 */
[----:B------:R-:W-:Y:S04]  /*1250*/  LDS R247, [R64+0x1f00] ;  /* 0x001f000040f77984 */ /* 0x000fe80000000800 */
[----:B------:R-:W-:Y:S04]  /*1260*/  LDS R246, [R64+0x2000] ;  /* 0x0020000040f67984 */ /* 0x000fe80000000800 */
[----:B------:R-:W-:Y:S04]  /*1270*/  LDS R245, [R64+0x2100] ;  /* 0x0021000040f57984 */ /* 0x000fe80000000800 */
[----:B------:R-:W-:Y:S04]  /*1280*/  LDS R244, [R64+0x2200] ;  /* 0x0022000040f47984 */ /* 0x000fe80000000800 */
[----:B------:R-:W-:Y:S04]  /*1290*/  LDS R243, [R64+0x2300] ;  /* 0x0023000040f37984 */ /* 0x000fe80000000800 */
[----:B0-----:R-:W-:Y:S04]  /*12a0*/  STL [R1+0x74], R20 ;  /* 0x0000741401007387 */ /* 0x001fe80000100800 */
[----:B------:R-:W0:Y:S04]  /*12b0*/  LDS R20, [R64+0x300] ;  /* 0x0003000040147984 */ /* 0x000e280000000800 */
[----:B-1----:R-:W-:Y:S04]  /*12c0*/  STL [R1+0x70], R19 ;  /* 0x0000701301007387 */ /* 0x002fe80000100800 */
[----:B------:R-:W1:Y:S04]  /*12d0*/  LDS R19, [R64+0x400] ;  /* 0x0004000040137984 */ /* 0x000e680000000800 */
[----:B--2---:R-:W-:Y:S04]  /*12e0*/  STL [R1+0x6c], R2 ;  /* 0x00006c0201007387 */ /* 0x004fe80000100800 */
[----:B------:R-:W2:Y:S04]  /*12f0*/  LDS R2, [R64+0x500] ;  /* 0x0005000040027984 */ /* 0x000ea80000000800 */
        /* <DEDUP_REMOVED lines=88> */
[----:B------:R-:W3:Y:S04]  /*1880*/  LDS R202, [R64+0xc40] ;  /* 0x000c400040ca7984 */ /* 0x000ee80000000800 */
[----:B------:R-:W4:Y:S04]  /*1890*/  LDS R201, [R64+0xd40] ;  /* 0x000d400040c97984 */ /* 0x000f280000000800 */
[----:B------:R-:W2:Y:S04]  /*18a0*/  LDS R200, [R64+0xe40] ;  /* 0x000e400040c87984 */ /* 0x000ea80000000800 */
[----:B------:R-:W2:Y:S04]  /*18b0*/  LDS R199, [R64+0xf40] ;  /* 0x000f400040c77984 */ /* 0x000ea80000000800 */
[----:B------:R-:W2:Y:S04]  /*18c0*/  LDS R198, [R64+0x1040] ;  /* 0x0010400040c67984 */ /* 0x000ea80000000800 */
[----:B0-----:R-:W-:Y:S04]  /*18d0*/  STL [R1+0x8], R20 ;  /* 0x0000081401007387 */ /* 0x001fe80000100800 */
[----:B------:R-:W0:Y:S04]  /*18e0*/  LDS R197, [R64+0x1140] ;  /* 0x0011400040c57984 */ /* 0x000e280000000800 */
[----:B-1----:R-:W-:Y:S04]  /*18f0*/  STL [R1+0x4], R19 ;  /* 0x0000041301007387 */ /* 0x002fe80000100800 */
[----:B------:R-:W1:Y:S04]  /*1900*/  LDS R196, [R64+0x1240] ;  /* 0x0012400040c47984 */ /* 0x000e680000000800 */
[----:B------:R-:W0:Y:S04]  /*1910*/  LDS R195, [R64+0x1340] ;  /* 0x0013400040c37984 */ /* 0x000e280000000800 */
        /* <DEDUP_REMOVED lines=171> */
[----:B--2---:R2:W-:Y:S02]  /*23d0*/  STL [R1], R2 ;  /* 0x0000000201007387 */ /* 0x0045e40000100800 */
[----:B--2---:R-:W2:Y:S01]  /*23e0*/  S2R R2, SR_TID.X ;  /* 0x0000000000027919 */ /* 0x004ea20000002100 */
[----:B------:R-:W-:Y:S01]  /*23f0*/  ULEA UR7, UR8, UR7, 0x18 ;  /* 0x0000000708077291 */ /* 0x000fe2000f8ec0ff */
[----:B------:R-:W-:Y:S01]  /*2400*/  MOV R192, RZ ;  /* 0x000000ff00c07202 */ /* 0x000fe20000000f00 */
[----:B------:R-:W-:-:S04]  /*2410*/  UMOV UR6, 0x80 ;  /* 0x0000008000067882 */ /* 0x000fc80000000000 */
[----:B01234-:R-:W-:-:S07]  /*2420*/  LEA R2, R2, UR7, 0x8 ;  /* 0x0000000702027c11 */ /* 0x01ffce000f8e40ff */
.L_x_1:
[----:B------:R0:W-:Y:S04]  /*2430*/  STL [R1+0x7c], R128 ;  /* 0x00007c8001007387 */ /* 0x0001e80000100800 */
[----:B------:R-:W1:Y:S04]  /*2440*/  LDS.128 R64, [R2+UR6+-0x80] ;  /* 0xffff800602407984 */ /* 0x000e680008000c00 */
[----:B0-----:R-:W2:Y:S04]  /*2450*/  LDL R128, [R1+0x70] ;  /* 0x0000700001807983 */ /* 0x001ea80000100800 */
[----:B------:R0:W-:Y:S04]  /*2460*/  STL [R1+0x78], R0 ;  /* 0x0000780001007387 */ /* 0x0001e80000100800 */
[----:B0-----:R-:W3:Y:S01]  /*2470*/  LDL R0, [R1+0x74] ;  /* 0x0000740001007983 */ /* 0x001ee20000100800 */
[----:B------:R-:W-:-:S02]  /*2480*/  ISETP.EQ.AND P0, PT, R192, RZ, PT ;  /* 0x000000ffc000720c */ /* 0x000fc40003f02270 */
[C---:B------:R-:W-:Y:S02]  /*2490*/  ISETP.EQ.AND P1, PT, R192.reuse, 0x10, PT ;  /* 0x00000010c000780c */ /* 0x040fe40003f22270 */
[C---:B------:R-:W-:Y:S02]  /*24a0*/  ISETP.EQ.AND P2, PT, R192.reuse, 0x20, PT ;  /* 0x00000020c000780c */ /* 0x040fe40003f42270 */
[----:B------:R-:W-:-:S07]  /*24b0*/  ISETP.EQ.AND P3, PT, R192, 0x30, PT ;  /* 0x00000030c000780c */ /* 0x000fce0003f62270 */
[----:B------:R-:W-:Y:S01]  /*24c0*/  @P0 IMAD.MOV.U32 R250, RZ, RZ, R17 ;  /* 0x000000fffffa0224 */ /* 0x000fe200078e0011 */
[----:B------:R-:W-:Y:S02]  /*24d0*/  @P0 MOV R252, R16 ;  /* 0x0000001000fc0202 */ /* 0x000fe40000000f00 */
[----:B------:R-:W-:Y:S02]  /*24e0*/  @P0 MOV R249, R18 ;  /* 0x0000001200f90202 */ /* 0x000fe40000000f00 */
[----:B------:R-:W-:Y:S01]  /*24f0*/  @P0 MOV R251, R15 ;  /* 0x0000000f00fb0202 */ /* 0x000fe20000000f00 */
[----:B------:R-:W-:Y:S01]  /*2500*/  @P1 IMAD.MOV.U32 R251, RZ, RZ, R11 ;  /* 0x000000fffffb1224 */ /* 0x000fe200078e000b */
[----:B------:R-:W-:Y:S02]  /*2510*/  @P1 MOV R250, R13 ;  /* 0x0000000d00fa1202 */ /* 0x000fe40000000f00 */
[----:B------:R-:W-:Y:S02]  /*2520*/  @P1 MOV R252, R12 ;  /* 0x0000000c00fc1202 */ /* 0x000fe40000000f00 */
[----:B------:R-:W-:-:S02]  /*2530*/  @P1 MOV R249, R14 ;  /* 0x0000000e00f91202 */ /* 0x000fc40000000f00 */
[----:B------:R-:W-:Y:S02]  /*2540*/  @P2 MOV R250, R9 ;  /* 0x0000000900fa2202 */ /* 0x000fe40000000f00 */
[----:B------:R-:W-:Y:S02]  /*2550*/  @P2 MOV R252, R8 ;  /* 0x0000000800fc2202 */ /* 0x000fe40000000f00 */
[----:B------:R-:W-:Y:S01]  /*2560*/  @P2 MOV R249, R10 ;  /* 0x0000000a00f92202 */ /* 0x000fe20000000f00 */
[----:B------:R-:W-:Y:S01]  /*2570*/  @P3 IMAD.MOV.U32 R249, RZ, RZ, R6 ;  /* 0x000000fffff93224 */ /* 0x000fe200078e0006 */
[----:B------:R-:W-:Y:S02]  /*2580*/  @P2 MOV R251, R7 ;  /* 0x0000000700fb2202 */ /* 0x000fe40000000f00 */
[----:B------:R-:W-:Y:S02]  /*2590*/  @P3 MOV R250, R5 ;  /* 0x0000000500fa3202 */ /* 0x000fe40000000f00 */
[----:B------:R-:W-:-:S02]  /*25a0*/  @P3 MOV R252, R4 ;  /* 0x0000000400fc3202 */ /* 0x000fc40000000f00 */
[----:B------:R-:W-:Y:S01]  /*25b0*/  @P3 MOV R251, R3 ;  /* 0x0000000300fb3202 */ /* 0x000fe20000000f00 */
[-C--:B-1----:R-:W-:Y:S02]  /*25c0*/  FFMA R250, R214, R64.reuse, R250 ;  /* 0x00000040d6fa7223 */ /* 0x082fe400000000fa */
[-C--:B------:R-:W-:Y:S02]  /*25d0*/  FFMA R252, R61, R64.reuse, R252 ;  /* 0x000000403dfc7223 */ /* 0x080fe400000000fc */
[-C--:B------:R-:W-:Y:S02]  /*25e0*/  FFMA R250, R213, R65.reuse, R250 ;  /* 0x00000041d5fa7223 */ /* 0x080fe400000000fa */
[-C--:B------:R-:W-:Y:S01]  /*25f0*/  FFMA R252, R62, R65.reuse, R252 ;  /* 0x000000413efc7223 */ /* 0x080fe200000000fc */
[-C--:B---3--:R-:W-:Y:S01]  /*2600*/  FFMA R249, R0, R64.reuse, R249 ;  /* 0x0000004000f97223 */ /* 0x088fe200000000f9 */
[----:B------:R-:W-:Y:S01]  /*2610*/  FFMA R64, R129, R64, R251 ;  /* 0x0000004081407223 */ /* 0x000fe200000000fb */
[----:B------:R-:W3:Y:S04]  /*2620*/  LDL R0, [R1+0x64] ;  /* 0x0000640001007983 */ /* 0x000ee80000100800 */
[----:B------:R-:W4:Y:S01]  /*2630*/  LDL R251, [R1+0x6c] ;  /* 0x00006c0001fb7983 */ /* 0x000f220000100800 */
[-C--:B--2---:R-:W-:Y:S01]  /*2640*/  FFMA R249, R128, R65.reuse, R249 ;  /* 0x0000004180f97223 */ /* 0x084fe200000000f9 */
[----:B------:R-:W-:-:S02]  /*2650*/  FFMA R64, R130, R65, R64 ;  /* 0x0000004182407223 */ /* 0x000fc40000000040 */
[----:B------:R-:W2:Y:S04]  /*2660*/  LDL R65, [R1+0x68] ;  /* 0x0000680001417983 */ /* 0x000ea80000100800 */
[----:B------:R-:W5:Y:S01]  /*2670*/  LDL R128, [R1+0x60] ;  /* 0x0000600001807983 */ /* 0x000f620000100800 */
[-C--:B------:R-:W-:Y:S01]  /*2680*/  FFMA R64, R131, R66.reuse, R64 ;  /* 0x0000004283407223 */ /* 0x080fe20000000040 */
[----:B------:R-:W-:-:S04]  /*2690*/  FFMA R250, R212, R66, R250 ;  /* 0x00000042d4fa7223 */ /* 0x000fc800000000fa */
[-C--:B------:R-:W-:Y:S01]  /*26a0*/  FFMA R250, R211, R67.reuse, R250 ;  /* 0x00000043d3fa7223 */ /* 0x080fe200000000fa */
[-C--:B----4-:R-:W-:Y:S01]  /*26b0*/  FFMA R251, R251, R66.reuse, R249 ;  /* 0x00000042fbfb7223 */ /* 0x090fe200000000f9 */
[----:B------:R-:W-:Y:S01]  /*26c0*/  FFMA R249, R63, R66, R252 ;  /* 0x000000423ff97223 */ /* 0x000fe200000000fc */
[-C--:B------:R-:W-:Y:S02]  /*26d0*/  FFMA R252, R132, R67.reuse, R64 ;  /* 0x0000004384fc7223 */ /* 0x080fe40000000040 */
[-C--:B--2---:R-:W-:Y:S01]  /*26e0*/  FFMA R251, R65, R67.reuse, R251 ;  /* 0x0000004341fb7223 */ /* 0x084fe200000000fb */
[----:B------:R-:W-:Y:S02]  /*26f0*/  FFMA R249, R68, R67, R249 ;  /* 0x0000004344f97223 */ /* 0x000fe400000000f9 */
[----:B------:R-:W3:Y:S02]  /*2700*/  LDS.128 R64, [R2+UR6+-0x70] ;  /* 0xffff900602407984 */ /* 0x000ee40008000c00 */
[-C--:B---3--:R-:W-:Y:S01]  /*2710*/  FFMA R251, R0, R64.reuse, R251 ;  /* 0x0000004000fb7223 */ /* 0x088fe200000000fb */
[-C--:B------:R-:W-:Y:S01]  /*2720*/  FFMA R250, R210, R64.reuse, R250 ;  /* 0x00000040d2fa7223 */ /* 0x080fe200000000fa */
[-C--:B------:R-:W-:Y:S01]  /*2730*/  FFMA R249, R69, R64.reuse, R249 ;  /* 0x0000004045f97223 */ /* 0x080fe200000000f9 */
[----:B------:R-:W-:Y:S01]  /*2740*/  FFMA R252, R133, R64, R252 ;  /* 0x0000004085fc7223 */ /* 0x000fe200000000fc */
[-C--:B-----5:R-:W-:Y:S01]  /*2750*/  FFMA R251, R128, R65.reuse, R251 ;  /* 0x0000004180fb7223 */ /* 0x0a0fe200000000fb */
[-C--:B------:R-:W-:Y:S01]  /*2760*/  FFMA R250, R209, R65.reuse, R250 ;  /* 0x00000041d1fa7223 */ /* 0x080fe200000000fa */
[-C--:B------:R-:W-:Y:S01]  /*2770*/  FFMA R249, R70, R65.reuse, R249 ;  /* 0x0000004146f97223 */ /* 0x080fe200000000f9 */
[----:B------:R-:W-:Y:S01]  /*2780*/  FFMA R252, R134, R65, R252 ;  /* 0x0000004186fc7223 */ /* 0x000fe200000000fc */
[----:B------:R-:W2:Y:S04]  /*2790*/  LDL R64, [R1+0x58] ;  /* 0x0000580001407983 */ /* 0x000ea80000100800 */
[----:B------:R-:W3:Y:S04]  /*27a0*/  LDL R65, [R1+0x5c] ;  /* 0x00005c0001417983 */ /* 0x000ee80000100800 */
[----:B------:R-:W4:Y:S04]  /*27b0*/  LDL R0, [R1+0x54] ;  /* 0x0000540001007983 */ /* 0x000f280000100800 */
[----:B------:R-:W5:Y:S01]  /*27c0*/  LDL R128, [R1+0x50] ;  /* 0x0000500001807983 */ /* 0x000f620000100800 */
[-C--:B------:R-:W-:Y:S01]  /*27d0*/  FFMA R250, R208, R66.reuse, R250 ;  /* 0x00000042d0fa7223 */ /* 0x080fe200000000fa */
[-C--:B------:R-:W-:Y:S01]  /*27e0*/  FFMA R249, R71, R66.reuse, R249 ;  /* 0x0000004247f97223 */ /* 0x080fe200000000f9 */
[----:B------:R-:W-:-:S02]  /*27f0*/  FFMA R252, R135, R66, R252 ;  /* 0x0000004287fc7223 */ /* 0x000fc400000000fc */
[-C--:B------:R-:W-:Y:S01]  /*2800*/  FFMA R250, R207, R67.reuse, R250 ;  /* 0x00000043cffa7223 */ /* 0x080fe200000000fa */
[-C--:B------:R-:W-:Y:S01]  /*2810*/  FFMA R249, R72, R67.reuse, R249 ;  /* 0x0000004348f97223 */ /* 0x080fe200000000f9 */
[----:B------:R-:W-:Y:S01]  /*2820*/  FFMA R252, R136, R67, R252 ;  /* 0x0000004388fc7223 */ /* 0x000fe200000000fc */
[----:B---3--:R-:W-:-:S04]  /*2830*/  FFMA R251, R65, R66, R251 ;  /* 0x0000004241fb7223 */ /* 0x008fc800000000fb */
[----:B--2---:R-:W-:Y:S02]  /*2840*/  FFMA R251, R64, R67, R251 ;  /* 0x0000004340fb7223 */ /* 0x004fe400000000fb */
[----:B------:R-:W4:Y:S02]  /*2850*/  LDS.128 R64, [R2+UR6+-0x60] ;  /* 0xffffa00602407984 */ /* 0x000f240008000c00 */
[-C--:B----4-:R-:W-:Y:S01]  /*2860*/  FFMA R251, R0, R64.reuse, R251 ;  /* 0x0000004000fb7223 */ /* 0x090fe200000000fb */
[-C--:B------:R-:W-:Y:S01]  /*2870*/  FFMA R250, R206, R64.reuse, R250 ;  /* 0x00000040cefa7223 */ /* 0x080fe200000000fa */
[-C--:B------:R-:W-:Y:S01]  /*2880*/  FFMA R249, R73, R64.reuse, R249 ;  /* 0x0000004049f97223 */ /* 0x080fe200000000f9 */
[----:B------:R-:W-:Y:S01]  /*2890*/  FFMA R252, R137, R64, R252 ;  /* 0x0000004089fc7223 */ /* 0x000fe200000000fc */
[----:B------:R-:W2:Y:S04]  /*28a0*/  LDL R0, [R1+0x44] ;  /* 0x0000440001007983 */ /* 0x000ea80000100800 */
[----:B------:R-:W3:Y:S01]  /*28b0*/  LDL R64, [R1+0x4c] ;  /* 0x00004c0001407983 */ /* 0x000ee20000100800 */
[-C--:B-----5:R-:W-:Y:S01]  /*28c0*/  FFMA R251, R128, R65.reuse, R251 ;  /* 0x0000004180fb7223 */ /* 0x0a0fe200000000fb */
[-C--:B------:R-:W-:Y:S01]  /*28d0*/  FFMA R250, R205, R65.reuse, R250 ;  /* 0x00000041cdfa7223 */ /* 0x080fe200000000fa */
[-C--:B------:R-:W-:Y:S01]  /*28e0*/  FFMA R249, R74, R65.reuse, R249 ;  /* 0x000000414af97223 */ /* 0x080fe200000000f9 */
[----:B------:R-:W-:Y:S01]  /*28f0*/  FFMA R252, R138, R65, R252 ;  /* 0x000000418afc7223 */ /* 0x000fe200000000fc */
[----:B------:R-:W4:Y:S04]  /*2900*/  LDL R128, [R1+0x40] ;  /* 0x0000400001807983 */ /* 0x000f280000100800 */
[----:B------:R-:W5:Y:S01]  /*2910*/  LDL R65, [R1+0x48] ;  /* 0x0000480001417983 */ /* 0x000f620000100800 */
[----:B------:R-:W-:-:S04]  /*2920*/  FFMA R252, R139, R66, R252 ;  /* 0x000000428bfc7223 */ /* 0x000fc800000000fc */
[----:B------:R-:W-:Y:S01]  /*2930*/  FFMA R252, R140, R67, R252 ;  /* 0x000000438cfc7223 */ /* 0x000fe200000000fc */
[-C--:B---3--:R-:W-:Y:S01]  /*2940*/  FFMA R251, R64, R66.reuse, R251 ;  /* 0x0000004240fb7223 */ /* 0x088fe200000000fb */
[-C--:B------:R-:W-:Y:S01]  /*2950*/  FFMA R64, R204, R66.reuse, R250 ;  /* 0x00000042cc407223 */ /* 0x080fe200000000fa */
[----:B------:R-:W-:-:S03]  /*2960*/  FFMA R250, R75, R66, R249 ;  /* 0x000000424bfa7223 */ /* 0x000fc600000000f9 */
[-C--:B------:R-:W-:Y:S01]  /*2970*/  FFMA R249, R203, R67.reuse, R64 ;  /* 0x00000043cbf97223 */ /* 0x080fe20000000040 */
[-C--:B------:R-:W-:Y:S01]  /*2980*/  FFMA R250, R76, R67.reuse, R250 ;  /* 0x000000434cfa7223 */ /* 0x080fe200000000fa */
[----:B-----5:R-:W-:Y:S02]  /*2990*/  FFMA R251, R65, R67, R251 ;  /* 0x0000004341fb7223 */ /* 0x020fe400000000fb */
[----:B------:R-:W2:Y:S02]  /*29a0*/  LDS.128 R64, [R2+UR6+-0x50] ;  /* 0xffffb00602407984 */ /* 0x000ea40008000c00 */
[-C--:B--2---:R-:W-:Y:S01]  /*29b0*/  FFMA R251, R0, R64.reuse, R251 ;  /* 0x0000004000fb7223 */ /* 0x084fe200000000fb */
[-C--:B------:R-:W-:Y:S01]  /*29c0*/  FFMA R249, R202, R64.reuse, R249 ;  /* 0x00000040caf97223 */ /* 0x080fe200000000f9 */
[-C--:B------:R-:W-:Y:S01]  /*29d0*/  FFMA R250, R77, R64.reuse, R250 ;  /* 0x000000404dfa7223 */ /* 0x080fe200000000fa */
[----:B------:R-:W-:Y:S01]  /*29e0*/  FFMA R252, R141, R64, R252 ;  /* 0x000000408dfc7223 */ /* 0x000fe200000000fc */
[----:B------:R-:W2:Y:S04]  /*29f0*/  LDL R0, [R1+0x34] ;  /* 0x0000340001007983 */ /* 0x000ea80000100800 */
[----:B------:R-:W3:Y:S01]  /*2a00*/  LDL R64, [R1+0x3c] ;  /* 0x00003c0001407983 */ /* 0x000ee20000100800 */
[-C--:B----4-:R-:W-:Y:S01]  /*2a10*/  FFMA R251, R128, R65.reuse, R251 ;  /* 0x0000004180fb7223 */ /* 0x090fe200000000fb */
[-C--:B------:R-:W-:Y:S01]  /*2a20*/  FFMA R249, R201, R65.reuse, R249 ;  /* 0x00000041c9f97223 */ /* 0x080fe200000000f9 */
[-C--:B------:R-:W-:Y:S01]  /*2a30*/  FFMA R250, R78, R65.reuse, R250 ;  /* 0x000000414efa7223 */ /* 0x080fe200000000fa */
[----:B------:R-:W-:Y:S01]  /*2a40*/  FFMA R252, R142, R65, R252 ;  /* 0x000000418efc7223 */ /* 0x000fe200000000fc */
[----:B------:R-:W4:Y:S04]  /*2a50*/  LDL R128, [R1+0x30] ;  /* 0x0000300001807983 */ /* 0x000f280000100800 */
[----:B------:R-:W5:Y:S01]  /*2a60*/  LDL R65, [R1+0x38] ;  /* 0x0000380001417983 */ /* 0x000f620000100800 */
[-C--:B------:R-:W-:Y:S01]  /*2a70*/  FFMA R249, R200, R66.reuse, R249 ;  /* 0x00000042c8f97223 */ /* 0x080fe200000000f9 */
[----:B------:R-:W-:-:S04]  /*2a80*/  FFMA R252, R143, R66, R252 ;  /* 0x000000428ffc7223 */ /* 0x000fc800000000fc */
[-C--:B------:R-:W-:Y:S01]  /*2a90*/  FFMA R252, R144, R67.reuse, R252 ;  /* 0x0000004390fc7223 */ /* 0x080fe200000000fc */
[-C--:B---3--:R-:W-:Y:S01]  /*2aa0*/  FFMA R251, R64, R66.reuse, R251 ;  /* 0x0000004240fb7223 */ /* 0x088fe200000000fb */
[----:B------:R-:W-:Y:S01]  /*2ab0*/  FFMA R64, R79, R66, R250 ;  /* 0x000000424f407223 */ /* 0x000fe200000000fa */
[----:B------:R-:W-:-:S03]  /*2ac0*/  FFMA R250, R199, R67, R249 ;  /* 0x00000043c7fa7223 */ /* 0x000fc600000000f9 */
[-C--:B------:R-:W-:Y:S01]  /*2ad0*/  FFMA R249, R80, R67.reuse, R64 ;  /* 0x0000004350f97223 */ /* 0x080fe20000000040 */
[----:B-----5:R-:W-:Y:S02]  /*2ae0*/  FFMA R251, R65, R67, R251 ;  /* 0x0000004341fb7223 */ /* 0x020fe400000000fb */
[----:B------:R-:W2:Y:S02]  /*2af0*/  LDS.128 R64, [R2+UR6+-0x40] ;  /* 0xffffc00602407984 */ /* 0x000ea40008000c00 */
[-C--:B--2---:R-:W-:Y:S01]  /*2b00*/  FFMA R251, R0, R64.reuse, R251 ;  /* 0x0000004000fb7223 */ /* 0x084fe200000000fb */
[-C--:B------:R-:W-:Y:S01]  /*2b10*/  FFMA R250, R198, R64.reuse, R250 ;  /* 0x00000040c6fa7223 */ /* 0x080fe200000000fa */
[-C--:B------:R-:W-:Y:S01]  /*2b20*/  FFMA R249, R81, R64.reuse, R249 ;  /* 0x0000004051f97223 */ /* 0x080fe200000000f9 */
[----:B------:R-:W-:Y:S01]  /*2b30*/  FFMA R252, R145, R64, R252 ;  /* 0x0000004091fc7223 */ /* 0x000fe200000000fc */
[-C--:B----4-:R-:W-:Y:S01]  /*2b40*/  FFMA R251, R128, R65.reuse, R251 ;  /* 0x0000004180fb7223 */ /* 0x090fe200000000fb */
        /* <DEDUP_REMOVED lines=46> */
[----:B------:R-:W4:Y:S01]  /*2e30*/  LDL.LU R128, [R1+0x7c] ;  /* 0x00007c0001807983 */ /* 0x000f220000300800 */
[----:B------:R-:W-:-:S03]  /*2e40*/  FFMA R252, R154, R65, R252 ;  /* 0x000000419afc7223 */ /* 0x000fc600000000fc */
        /* <DEDUP_REMOVED lines=12> */
[----:B------:R-:W2:Y:S01]  /*2f10*/  LDL.LU R0, [R1+0x78] ;  /* 0x0000780001007983 */ /* 0x000ea20000300800 */
[-C--:B------:R-:W-:Y:S01]  /*2f20*/  FFMA R249, R93, R64.reuse, R249 ;  /* 0x000000405df97223 */ /* 0x080fe200000000f9 */
[----:B------:R-:W-:Y:S02]  /*2f30*/  FFMA R252, R157, R64, R252 ;  /* 0x000000409dfc7223 */ /* 0x000fe400000000fc */
[----:B------:R-:W3:Y:S01]  /*2f40*/  LDL R64, [R1] ;  /* 0x0000000001407983 */ /* 0x000ee20000100800 */
[-C--:B------:R-:W-:Y:S01]  /*2f50*/  FFMA R250, R26, R65.reuse, R250 ;  /* 0x000000411afa7223 */ /* 0x080fe200000000fa */
[-C--:B------:R-:W-:Y:S01]  /*2f60*/  FFMA R249, R94, R65.reuse, R249 ;  /* 0x000000415ef97223 */ /* 0x080fe200000000f9 */
[----:B------:R-:W-:-:S02]  /*2f70*/  FFMA R252, R158, R65, R252 ;  /* 0x000000419efc7223 */ /* 0x000fc400000000fc */
[-C--:B------:R-:W-:Y:S01]  /*2f80*/  FFMA R250, R27, R66.reuse, R250 ;  /* 0x000000421bfa7223 */ /* 0x080fe200000000fa */
[-C--:B------:R-:W-:Y:S01]  /*2f90*/  FFMA R249, R95, R66.reuse, R249 ;  /* 0x000000425ff97223 */ /* 0x080fe200000000f9 */
[----:B------:R-:W-:Y:S02]  /*2fa0*/  FFMA R252, R159, R66, R252 ;  /* 0x000000429ffc7223 */ /* 0x000fe400000000fc */
[-C--:B------:R-:W-:Y:S01]  /*2fb0*/  FFMA R250, R28, R67.reuse, R250 ;  /* 0x000000431cfa7223 */ /* 0x080fe200000000fa */
[-C--:B------:R-:W-:Y:S01]  /*2fc0*/  FFMA R249, R96, R67.reuse, R249 ;  /* 0x0000004360f97223 */ /* 0x080fe200000000f9 */
[----:B------:R-:W-:Y:S01]  /*2fd0*/  FFMA R252, R160, R67, R252 ;  /* 0x00000043a0fc7223 */ /* 0x000fe200000000fc */
[----:B---3--:R-:W-:-:S04]  /*2fe0*/  FFMA R251, R64, R65, R251 ;  /* 0x0000004140fb7223 */ /* 0x008fc800000000fb */
[----:B------:R-:W-:-:S04]  /*2ff0*/  FFMA R251, R248, R66, R251 ;  /* 0x00000042f8fb7223 */ /* 0x000fc800000000fb */
[----:B------:R-:W-:Y:S02]  /*3000*/  FFMA R251, R247, R67, R251 ;  /* 0x00000043f7fb7223 */ /* 0x000fe400000000fb */
[----:B------:R-:W0:Y:S02]  /*3010*/  LDS.128 R64, [R2+UR6] ;  /* 0x0000000602407984 */ /* 0x000e240008000c00 */
[-C--:B0-----:R-:W-:Y:S01]  /*3020*/  FFMA R250, R29, R64.reuse, R250 ;  /* 0x000000401dfa7223 */ /* 0x081fe200000000fa */
[-C--:B------:R-:W-:Y:S01]  /*3030*/  FFMA R251, R246, R64.reuse, R251 ;  /* 0x00000040f6fb7223 */ /* 0x080fe200000000fb */
[-C--:B------:R-:W-:Y:S01]  /*3040*/  FFMA R249, R97, R64.reuse, R249 ;  /* 0x0000004061f97223 */ /* 0x080fe200000000f9 */
[----:B------:R-:W-:Y:S01]  /*3050*/  FFMA R252, R161, R64, R252 ;  /* 0x00000040a1fc7223 */ /* 0x000fe200000000fc */
[-C--:B------:R-:W-:Y:S01]  /*3060*/  FFMA R250, R30, R65.reuse, R250 ;  /* 0x000000411efa7223 */ /* 0x080fe200000000fa */
        /* <DEDUP_REMOVED lines=10> */
[----:B------:R-:W-:-:S02]  /*3110*/  FFMA R252, R164, R67, R252 ;  /* 0x00000043a4fc7223 */ /* 0x000fc400000000fc */
[----:B------:R-:W0:Y:S02]  /*3120*/  LDS.128 R64, [R2+UR6+0x10] ;  /* 0x0000100602407984 */ /* 0x000e240008000c00 */
        /* <DEDUP_REMOVED lines=101> */
[----:B------:R-:W0:Y:S01]  /*3780*/  LDS.128 R64, [R2+UR6+0x70] ;  /* 0x0000700602407984 */ /* 0x000e220008000c00 */
[----:B------:R-:W-:-:S04]  /*3790*/  UIADD3 UR6, UPT, UPT, UR6, 0x1000, URZ ;  /* 0x0000100006067890 */ /* 0x000fc8000fffe0ff */
[----:B------:R-:W-:Y:S01]  /*37a0*/  UISETP.NE.AND UP0, UPT, UR6, 0x4080, UPT ;  /* 0x000040800600788c */ /* 0x000fe2000bf05270 */
[----:B------:R-:W-:Y:S02]  /*37b0*/  VIADD R192, R192, 0x10 ;  /* 0x00000010c0c07836 */ /* 0x000fe40000000000 */
        /* <DEDUP_REMOVED lines=14> */
[-C--:B----4-:R-:W-:Y:S01]  /*38a0*/  FFMA R250, R128, R67.reuse, R250 ;  /* 0x0000004380fa7223 */ /* 0x090fe200000000fa */
[----:B--2---:R-:W-:Y:S01]  /*38b0*/  FFMA R252, R0, R67, R252 ;  /* 0x0000004300fc7223 */ /* 0x004fe200000000fc */
[----:B------:R-:W-:Y:S01]  /*38c0*/  @P1 IMAD.MOV.U32 R14, RZ, RZ, R251 ;  /* 0x000000ffff0e1224 */ /* 0x000fe200078e00fb */
[-C--:B------:R-:W-:Y:S01]  /*38d0*/  @P0 MOV R18, R251.reuse ;  /* 0x000000fb00120202 */ /* 0x080fe20000000f00 */
[----:B------:R-:W-:Y:S01]  /*38e0*/  @P2 IMAD.MOV.U32 R9, RZ, RZ, R249 ;  /* 0x000000ffff092224 */ /* 0x000fe200078e00f9 */
[-C--:B------:R-:W-:Y:S01]  /*38f0*/  @P2 MOV R10, R251.reuse ;  /* 0x000000fb000a2202 */ /* 0x080fe20000000f00 */
[----:B------:R-:W-:Y:S01]  /*3900*/  @P3 IMAD.MOV.U32 R4, RZ, RZ, R250 ;  /* 0x000000ffff043224 */ /* 0x000fe200078e00fa */
[----:B------:R-:W-:-:S02]  /*3910*/  @P3 MOV R6, R251 ;  /* 0x000000fb00063202 */ /* 0x000fc40000000f00 */
[-C--:B------:R-:W-:Y:S02]  /*3920*/  @P0 MOV R17, R249.reuse ;  /* 0x000000f900110202 */ /* 0x080fe40000000f00 */
[-C--:B------:R-:W-:Y:S02]  /*3930*/  @P1 MOV R13, R249.reuse ;  /* 0x000000f9000d1202 */ /* 0x080fe40000000f00 */
[----:B------:R-:W-:Y:S02]  /*3940*/  @P3 MOV R5, R249 ;  /* 0x000000f900053202 */ /* 0x000fe40000000f00 */
[-C--:B------:R-:W-:Y:S02]  /*3950*/  @P0 MOV R16, R250.reuse ;  /* 0x000000fa00100202 */ /* 0x080fe40000000f00 */
[-C--:B------:R-:W-:Y:S02]  /*3960*/  @P1 MOV R12, R250.reuse ;  /* 0x000000fa000c1202 */ /* 0x080fe40000000f00 */
[----:B------:R-:W-:-:S02]  /*3970*/  @P2 MOV R8, R250 ;  /* 0x000000fa00082202 */ /* 0x000fc40000000f00 */
[-C--:B------:R-:W-:Y:S02]  /*3980*/  @P0 MOV R15, R252.reuse ;  /* 0x000000fc000f0202 */ /* 0x080fe40000000f00 */
[-C--:B------:R-:W-:Y:S02]  /*3990*/  @P1 MOV R11, R252.reuse ;  /* 0x000000fc000b1202 */ /* 0x080fe40000000f00 */
[-C--:B------:R-:W-:Y:S02]  /*39a0*/  @P2 MOV R7, R252.reuse ;  /* 0x000000fc00072202 */ /* 0x080fe40000000f00 */
[----:B------:R-:W-:Y:S01]  /*39b0*/  @P3 MOV R3, R252 ;  /* 0x000000fc00033202 */ /* 0x000fe20000000f00 */
[----:B------:R-:W-:Y:S06]  /*39c0*/  BRA.U UP0, `(.L_x_1) ;  /* 0xffffffe900987547 */ /* 0x000fec000b83ffff */
[----:B------:R-:W0:Y:S01]  /*39d0*/  LDC R64, c[0x0][0x3a0] ;  /* 0x0000e800ff407b82 */ /* 0x000e220000000800 */
[----:B------:R-:W1:Y:S02]  /*39e0*/  LDCU UR6, c[0x0][0x360] ;  /* 0x00006c00ff0677ac */ /* 0x000e640008000800 */
[----:B-1----:R-:W-:-:S05]  /*39f0*/  ULEA UR4, UR6, UR4, 0x2 ;  /* 0x0000000406047291 */ /* 0x002fca000f8e10ff */
[----:B------:R-:W-:Y:S01]  /*3a00*/  BAR.SYNC.DEFER_BLOCKING 0x0 ;  /* 0x0000000000007b1d */ /* 0x000fe20000010000 */
[----:B0-----:R-:W-:-:S13]  /*3a10*/  ISETP.LE.AND P0, PT, R64, UR4, PT ;  /* 0x0000000440007c0c */ /* 0x001fda000bf03270 */
[----:B------:R-:W-:Y:S05]  /*3a20*/  @!P0 BRA `(.L_x_2) ;  /* 0xffffffc800148947 */ /* 0x000fea000383ffff */
[----:B------:R-:W-:Y:S01]  /*3a30*/  MOV R65, R18 ;  /* 0x0000001200417202 */ /* 0x000fe20000000f00 */
[----:B------:R-:W-:Y:S01]  /*3a40*/  IMAD.MOV.U32 R57, RZ, RZ, R14 ;  /* 0x000000ffff397224 */ /* 0x000fe200078e000e */
[----:B------:R-:W-:Y:S01]  /*3a50*/  MOV R63, R17 ;  /* 0x00000011003f7202 */ /* 0x000fe20000000f00 */
[----:B------:R-:W-:Y:S01]  /*3a60*/  IMAD.MOV.U32 R47, RZ, RZ, R9 ;  /* 0x000000ffff2f7224 */ /* 0x000fe200078e0009 */
[----:B------:R-:W-:Y:S01]  /*3a70*/  MOV R61, R16 ;  /* 0x00000010003d7202 */ /* 0x000fe20000000f00 */
[----:B------:R-:W-:Y:S01]  /*3a80*/  IMAD.MOV.U32 R37, RZ, RZ, R4 ;  /* 0x000000ffff257224 */ /* 0x000fe200078e0004 */
[----:B------:R-:W-:Y:S02]  /*3a90*/  MOV R59, R15 ;  /* 0x0000000f003b7202 */ /* 0x000fe40000000f00 */
[----:B------:R-:W-:Y:S02]  /*3aa0*/  MOV R55, R13 ;  /* 0x0000000d00377202 */ /* 0x000fe40000000f00 */
[----:B------:R-:W-:-:S02]  /*3ab0*/  MOV R53, R12 ;  /* 0x0000000c00357202 */ /* 0x000fc40000000f00 */
[----:B------:R-:W-:Y:S02]  /*3ac0*/  MOV R51, R11 ;  /* 0x0000000b00337202 */ /* 0x000fe40000000f00 */
[----:B------:R-:W-:Y:S02]  /*3ad0*/  MOV R49, R10 ;  /* 0x0000000a00317202 */ /* 0x000fe40000000f00 */
[----:B------:R-:W-:Y:S02]  /*3ae0*/  MOV R45, R8 ;  /* 0x00000008002d7202 */ /* 0x000fe40000000f00 */
[----:B------:R-:W-:Y:S02]  /*3af0*/  MOV R43, R7 ;  /* 0x00000007002b7202 */ /* 0x000fe40000000f00 */
[----:B------:R-:W-:Y:S02]  /*3b00*/  MOV R41, R6 ;  /* 0x0000000600297202 */ /* 0x000fe40000000f00 */
[----:B------:R-:W-:-:S02]  /*3b10*/  MOV R39, R5 ;  /* 0x0000000500277202 */ /* 0x000fc40000000f00 */
[----:B------:R-:W-:-:S07]  /*3b20*/  MOV R35, R3 ;  /* 0x0000000300237202 */ /* 0x000fce0000000f00 */
.L_x_0:
[----:B------:R-:W1:Y:S01]  /*3b30*/  S2R R3, SR_CTAID.Y ;  /* 0x0000000000037919 */ /* 0x000e620000002600 */
[----:B------:R-:W2:Y:S01]  /*3b40*/  S2UR UR5, SR_CTAID.X ;  /* 0x00000000000579c3 */ /* 0x000ea20000002500 */
[----:B------:R-:W2:Y:S01]  /*3b50*/  LDCU UR4, c[0x0][0x360] ;  /* 0x00006c00ff0477ac */ /* 0x000ea20008000800 */
[----:B------:R-:W3:Y:S01]  /*3b60*/  S2R R12, SR_TID.X ;  /* 0x00000000000c7919 */ /* 0x000ee20000002100 */
[----:B------:R-:W4:Y:S01]  /*3b70*/  LDCU.64 UR6, c[0x0][0x390] ;  /* 0x00007200ff0677ac */ /* 0x000f220008000a00 */
[----:B------:R-:W3:Y:S04]  /*3b80*/  S2R R4, SR_TID.Y ;  /* 0x0000000000047919 */ /* 0x000ee80000002200 */
[----:B------:R-:W1:Y:S08]  /*3b90*/  LDC R2, c[0x0][0x364] ;  /* 0x0000d900ff027b82 */ /* 0x000e700000000800 */
[----:B------:R-:W5:Y:S01]  /*3ba0*/  LDC R23, c[0x0][0x39c] ;  /* 0x0000e700ff177b82 */ /* 0x000f620000000800 */
[----:B--2---:R-:W-:Y:S01]  /*3bb0*/  UIMAD UR4, UR5, UR4, URZ ;  /* 0x00000004050472a4 */ /* 0x004fe2000f8e02ff */
[----:B-1----:R-:W-:-:S05]  /*3bc0*/  IMAD R2, R3, R2, RZ ;  /* 0x0000000203027224 */ /* 0x002fca00078e02ff */
[----:B------:R-:W-:Y:S01]  /*3bd0*/  SHF.L.U32 R3, R2, 0x2, RZ ;  /* 0x0000000202037819 */ /* 0x000fe200000006ff */
[----:B-----5:R-:W-:Y:S02]  /*3be0*/  IMAD R0, R23, UR4, RZ ;  /* 0x0000000417007c24 */ /* 0x020fe4000f8e02ff */
[----:B---3--:R-:W-:-:S03]  /*3bf0*/  IMAD R12, R12, R23, R4 ;  /* 0x000000170c0c7224 */ /* 0x008fc600078e0204 */
[----:B------:R-:W-:Y:S01]  /*3c00*/  LEA R67, P0, R0, R3, 0x2 ;  /* 0x0000000300437211 */ /* 0x000fe200078010ff */
[C---:B------:R-:W-:Y:S01]  /*3c10*/  VIADD R3, R12.reuse, 0x20 ;  /* 0x000000200c037836 */ /* 0x040fe20000000000 */
[C---:B------:R-:W-:Y:S02]  /*3c20*/  IADD3 R0, PT, PT, R12.reuse, 0x10, RZ ;  /* 0x000000100c007810 */ /* 0x040fe40007ffe0ff */
[----:B------:R-:W-:Y:S02]  /*3c30*/  IADD3.X R32, PT, PT, RZ, RZ, RZ, P0, !PT ;  /* 0x000000ffff207210 */ /* 0x000fe400007fe4ff */
[-C--:B------:R-:W-:Y:S02]  /*3c40*/  IADD3 R4, P0, PT, R12, R67.reuse, RZ ;  /* 0x000000430c047210 */ /* 0x080fe40007f1e0ff */
[----:B------:R-:W-:Y:S02]  /*3c50*/  IADD3 R5, P1, PT, R0, R67, RZ ;  /* 0x0000004300057210 */ /* 0x000fe40007f3e0ff */
[----:B------:R-:W-:-:S02]  /*3c60*/  IADD3.X R9, PT, PT, RZ, R32, RZ, P0, !PT ;  /* 0x00000020ff097210 */ /* 0x000fc400007fe4ff */
[----:B----4-:R-:W-:Y:S02]  /*3c70*/  LEA R2, P0, R4, UR6, 0x2 ;  /* 0x0000000604027c11 */ /* 0x010fe4000f8010ff */
[-C--:B------:R-:W-:Y:S02]  /*3c80*/  IADD3 R7, P2, PT, R3, R67.reuse, RZ ;  /* 0x0000004303077210 */ /* 0x080fe40007f5e0ff */
[----:B------:R-:W-:Y:S02]  /*3c90*/  IADD3 R0, PT, PT, R12, 0x30, RZ ;  /* 0x000000300c007810 */ /* 0x000fe40007ffe0ff */
[----:B------:R-:W-:Y:S02]  /*3ca0*/  LEA.HI.X R3, R4, UR7, R9, 0x2, P0 ;  /* 0x0000000704037c11 */ /* 0x000fe400080f1409 */
[-C--:B------:R-:W-:Y:S02]  /*3cb0*/  IADD3.X R8, PT, PT, RZ, R32.reuse, RZ, P2, !PT ;  /* 0x00000020ff087210 */ /* 0x080fe400017fe4ff */
[----:B------:R-:W-:Y:S01]  /*3cc0*/  IADD3.X R10, PT, PT, RZ, R32, RZ, P1, !PT ;  /* 0x00000020ff0a7210 */ /* 0x000fe20000ffe4ff */
[----:B0-----:R-:W-:Y:S01]  /*3cd0*/  STG.E desc[UR10][R2.64], R65 ;  /* 0x0000004102007986 */ /* 0x001fe2000c10190a */
[----:B------:R-:W-:-:S02]  /*3ce0*/  IADD3 R9, P2, PT, R0, R67, RZ ;  /* 0x0000004300097210 */ /* 0x000fc40007f5e0ff */
[----:B------:R-:W-:Y:S02]  /*3cf0*/  LEA R4, P0, R5, UR6, 0x2 ;  /* 0x0000000605047c11 */ /* 0x000fe4000f8010ff */
[----:B------:R-:W-:Y:S01]  /*3d00*/  LEA R6, P1, R7, UR6, 0x2 ;  /* 0x0000000607067c11 */ /* 0x000fe2000f8210ff */
[----:B------:R-:W-:Y:S01]  /*3d10*/  IMAD.X R14, RZ, RZ, R32, P2 ;  /* 0x000000ffff0e7224 */ /* 0x000fe200010e0620 */
[----:B------:R-:W-:Y:S02]  /*3d20*/  LEA R13, R23, R12, 0x4 ;  /* 0x0000000c170d7211 */ /* 0x000fe400078e20ff */
[----:B------:R-:W-:Y:S02]  /*3d30*/  LEA.HI.X R5, R5, UR7, R10, 0x2, P0 ;  /* 0x0000000705057c11 */ /* 0x000fe400080f140a */
[----:B------:R-:W-:Y:S02]  /*3d40*/  LEA.HI.X R7, R7, UR7, R8, 0x2, P1 ;  /* 0x0000000707077c11 */ /* 0x000fe400088f1408 */
[----:B------:R-:W-:Y:S01]  /*3d50*/  LEA R8, P0, R9, UR6, 0x2 ;  /* 0x0000000609087c11 */ /* 0x000fe2000f8010ff */
[----:B------:R-:W-:Y:S01]  /*3d60*/  STG.E desc[UR10][R4.64], R63 ;  /* 0x0000003f04007986 */ /* 0x000fe2000c10190a */
[----:B------:R-:W-:-:S02]  /*3d70*/  IADD3 R0, PT, PT, R13, 0x10, RZ ;  /* 0x000000100d007810 */ /* 0x000fc40007ffe0ff */
[-C--:B------:R-:W-:Y:S01]  /*3d80*/  IADD3 R11, P1, PT, R13, R67.reuse, RZ ;  /* 0x000000430d0b7210 */ /* 0x080fe20007f3e0ff */
[----:B------:R-:W-:Y:S01]  /*3d90*/  STG.E desc[UR10][R6.64], R61 ;  /* 0x0000003d06007986 */ /* 0x000fe2000c10190a */
[----:B------:R-:W-:Y:S02]  /*3da0*/  LEA.HI.X R9, R9, UR7, R14, 0x2, P0 ;  /* 0x0000000709097c11 */ /* 0x000fe400080f140e */
[----:B------:R-:W-:Y:S01]  /*3db0*/  IADD3 R16, P0, PT, R0, R67, RZ ;  /* 0x0000004300107210 */ /* 0x000fe20007f1e0ff */
[----:B------:R-:W-:Y:S01]  /*3dc0*/  VIADD R0, R13, 0x30 ;  /* 0x000000300d007836 */ /* 0x000fe20000000000 */
[----:B------:R-:W-:Y:S01]  /*3dd0*/  IADD3.X R18, PT, PT, RZ, R32, RZ, P1, !PT ;  /* 0x00000020ff127210 */ /* 0x000fe20000ffe4ff */
[----:B------:R-:W-:Y:S01]  /*3de0*/  STG.E desc[UR10][R8.64], R59 ;  /* 0x0000003b08007986 */ /* 0x000fe2000c10190a */
[----:B------:R-:W-:Y:S02]  /*3df0*/  LEA R10, P1, R11, UR6, 0x2 ;  /* 0x000000060b0a7c11 */ /* 0x000fe4000f8210ff */
[----:B------:R-:W-:-:S02]  /*3e00*/  LEA R22, R23, R12, 0x5 ;  /* 0x0000000c17167211 */ /* 0x000fc400078e28ff */
[----:B------:R-:W-:Y:S02]  /*3e10*/  IADD3.X R17, PT, PT, RZ, R32, RZ, P0, !PT ;  /* 0x00000020ff117210 */ /* 0x000fe400007fe4ff */
[----:B------:R-:W-:Y:S01]  /*3e20*/  IADD3 R14, PT, PT, R13, 0x20, RZ ;  /* 0x000000200d0e7810 */ /* 0x000fe20007ffe0ff */
[----:B------:R-:W-:Y:S01]  /*3e30*/  IMAD R23, R23, 0x10, R22 ;  /* 0x0000001017177824 */ /* 0x000fe200078e0216 */
[----:B------:R-:W-:Y:S02]  /*3e40*/  LEA R12, P0, R16, UR6, 0x2 ;  /* 0x00000006100c7c11 */ /* 0x000fe4000f8010ff */
[----:B------:R-:W-:Y:S02]  /*3e50*/  LEA.HI.X R11, R11, UR7, R18, 0x2, P1 ;  /* 0x000000070b0b7c11 */ /* 0x000fe400088f1412 */
[----:B------:R-:W-:Y:S02]  /*3e60*/  IADD3 R15, P1, PT, R14, R67, RZ ;  /* 0x000000430e0f7210 */ /* 0x000fe40007f3e0ff */
[----:B------:R-:W-:Y:S01]  /*3e70*/  LEA.HI.X R13, R16, UR7, R17, 0x2, P0 ;  /* 0x00000007100d7c11 */ /* 0x000fe200080f1411 */
[----:B------:R-:W-:Y:S01]  /*3e80*/  STG.E desc[UR10][R10.64], R57 ;  /* 0x000000390a007986 */ /* 0x000fe2000c10190a */
[----:B------:R-:W-:-:S02]  /*3e90*/  IADD3 R16, PT, PT, R22, 0x10, RZ ;  /* 0x0000001016107810 */ /* 0x000fc40007ffe0ff */
[-C--:B------:R-:W-:Y:S01]  /*3ea0*/  IADD3.X R18, PT, PT, RZ, R32.reuse, RZ, P1, !PT ;  /* 0x00000020ff127210 */ /* 0x080fe20000ffe4ff */
[----:B------:R-:W-:Y:S01]  /*3eb0*/  STG.E desc[UR10][R12.64], R55 ;  /* 0x000000370c007986 */ /* 0x000fe2000c10190a */
[-C--:B------:R-:W-:Y:S02]  /*3ec0*/  IADD3 R17, P0, PT, R0, R67.reuse, RZ ;  /* 0x0000004300117210 */ /* 0x080fe40007f1e0ff */
[C---:B------:R-:W-:Y:S02]  /*3ed0*/  LEA R14, P1, R15.reuse, UR6, 0x2 ;  /* 0x000000060f0e7c11 */ /* 0x040fe4000f8210ff */
[----:B------:R-:W-:Y:S02]  /*3ee0*/  IADD3 R0, P2, PT, R16, R67, RZ ;  /* 0x0000004310007210 */ /* 0x000fe40007f5e0ff */
[----:B------:R-:W-:Y:S02]  /*3ef0*/  LEA.HI.X R15, R15, UR7, R18, 0x2, P1 ;  /* 0x000000070f0f7c11 */ /* 0x000fe400088f1412 */
[----:B------:R-:W-:-:S02]  /*3f00*/  IADD3.X R21, PT, PT, RZ, R32, RZ, P2, !PT ;  /* 0x00000020ff157210 */ /* 0x000fc400017fe4ff */
[----:B------:R-:W-:Y:S01]  /*3f10*/  IADD3 R19, P1, PT, R22, R67, RZ ;  /* 0x0000004316137210 */ /* 0x000fe20007f3e0ff */
[----:B------:R-:W-:Y:S01]  /*3f20*/  STG.E desc[UR10][R14.64], R53 ;  /* 0x000000350e007986 */ /* 0x000fe2000c10190a */
[C---:B------:R-:W-:Y:S02]  /*3f30*/  LEA R20, P2, R0.reuse, UR6, 0x2 ;  /* 0x0000000600147c11 */ /* 0x040fe4000f8410ff */
[----:B------:R-:W-:Y:S02]  /*3f40*/  IADD3.X R24, PT, PT, RZ, R32, RZ, P1, !PT ;  /* 0x00000020ff187210 */ /* 0x000fe40000ffe4ff */
[----:B------:R-:W-:Y:S02]  /*3f50*/  LEA.HI.X R21, R0, UR7, R21, 0x2, P2 ;  /* 0x0000000700157c11 */ /* 0x000fe400090f1415 */
[----:B------:R-:W-:Y:S02]  /*3f60*/  LEA R18, P1, R19, UR6, 0x2 ;  /* 0x0000000613127c11 */ /* 0x000fe4000f8210ff */
[----:B------:R-:W-:-:S02]  /*3f70*/  IADD3 R0, PT, PT, R22, 0x20, RZ ;  /* 0x0000002016007810 */ /* 0x000fc40007ffe0ff */
[----:B------:R-:W-:Y:S02]  /*3f80*/  IADD3 R22, PT, PT, R22, 0x30, RZ ;  /* 0x0000003016167810 */ /* 0x000fe40007ffe0ff */
[----:B------:R-:W-:Y:S02]  /*3f90*/  IADD3.X R26, PT, PT, RZ, R32, RZ, P0, !PT ;  /* 0x00000020ff1a7210 */ /* 0x000fe400007fe4ff */
[----:B------:R-:W-:Y:S02]  /*3fa0*/  LEA R16, P0, R17, UR6, 0x2 ;  /* 0x0000000611107c11 */ /* 0x000fe4000f8010ff */
[----:B------:R-:W-:Y:S02]  /*3fb0*/  LEA.HI.X R19, R19, UR7, R24, 0x2, P1 ;  /* 0x0000000713137c11 */ /* 0x000fe400088f1418 */
[----:B------:R-:W-:Y:S02]  /*3fc0*/  IADD3 R24, PT, PT, R23, 0x10, RZ ;  /* 0x0000001017187810 */ /* 0x000fe40007ffe0ff */
[----:B------:R-:W-:-:S02]  /*3fd0*/  IADD3 R30, P2, PT, R0, R67, RZ ;  /* 0x00000043001e7210 */ /* 0x000fc40007f5e0ff */
[-C--:B------:R-:W-:Y:S02]  /*3fe0*/  IADD3 R28, P3, PT, R22, R67.reuse, RZ ;  /* 0x00000043161c7210 */ /* 0x080fe40007f7e0ff */
[----:B------:R-:W-:Y:S02]  /*3ff0*/  LEA.HI.X R17, R17, UR7, R26, 0x2, P0 ;  /* 0x0000000711117c11 */ /* 0x000fe400080f141a */
[C---:B------:R-:W-:Y:S02]  /*4000*/  IADD3 R25, PT, PT, R23.reuse, 0x20, RZ ;  /* 0x0000002017197810 */ /* 0x040fe40007ffe0ff */
[C---:B------:R-:W-:Y:S01]  /*4010*/  IADD3 R26, PT, PT, R23.reuse, 0x30, RZ ;  /* 0x00000030171a7810 */ /* 0x040fe20007ffe0ff */
[----:B------:R-:W-:Y:S01]  /*4020*/  STG.E desc[UR10][R16.64], R51 ;  /* 0x0000003310007986 */ /* 0x000fe2000c10190a */
[-C--:B------:R-:W-:Y:S01]  /*4030*/  IADD3 R27, P1, PT, R23, R67.reuse, RZ ;  /* 0x00000043171b7210 */ /* 0x080fe20007f3e0ff */
[----:B------:R-:W-:Y:S01]  /*4040*/  IMAD.X R23, RZ, RZ, R32, P2 ;  /* 0x000000ffff177224 */ /* 0x000fe200010e0620 */
[----:B------:R-:W-:Y:S01]  /*4050*/  IADD3 R29, P0, PT, R24, R67, RZ ;  /* 0x00000043181d7210 */ /* 0x000fe20007f1e0ff */
[----:B------:R-:W-:Y:S01]  /*4060*/  STG.E desc[UR10][R18.64], R49 ;  /* 0x0000003112007986 */ /* 0x000fe2000c10190a */
[----:B------:R-:W-:-:S02]  /*4070*/  IADD3.X R33, PT, PT, RZ, R32, RZ, P3, !PT ;  /* 0x00000020ff217210 */ /* 0x000fc40001ffe4ff */
[----:B------:R-:W-:Y:S01]  /*4080*/  LEA R24, P3, R28, UR6, 0x2 ;  /* 0x000000061c187c11 */ /* 0x000fe2000f8610ff */
[----:B------:R-:W-:Y:S01]  /*4090*/  STG.E desc[UR10][R20.64], R47 ;  /* 0x0000002f14007986 */ /* 0x000fe2000c10190a */
[----:B------:R-:W-:Y:S02]  /*40a0*/  LEA R22, P2, R30, UR6, 0x2 ;  /* 0x000000061e167c11 */ /* 0x000fe4000f8410ff */
[-C--:B------:R-:W-:Y:S02]  /*40b0*/  IADD3 R31, P4, PT, R25, R67.reuse, RZ ;  /* 0x00000043191f7210 */ /* 0x080fe40007f9e0ff */
[----:B------:R-:W-:Y:S02]  /*40c0*/  IADD3 R0, P5, PT, R26, R67, RZ ;  /* 0x000000431a007210 */ /* 0x000fe40007fbe0ff */
[----:B------:R-:W-:Y:S02]  /*40d0*/  IADD3.X R36, PT, PT, RZ, R32, RZ, P0, !PT ;  /* 0x00000020ff247210 */ /* 0x000fe400007fe4ff */
[----:B------:R-:W-:-:S02]  /*40e0*/  LEA.HI.X R25, R28, UR7, R33, 0x2, P3 ;  /* 0x000000071c197c11 */ /* 0x000fc400098f1421 */
[-C--:B------:R-:W-:Y:S02]  /*40f0*/  IADD3.X R38, PT, PT, RZ, R32.reuse, RZ, P1, !PT ;  /* 0x00000020ff267210 */ /* 0x080fe40000ffe4ff */
[----:B------:R-:W-:Y:S02]  /*4100*/  LEA R26, P0, R27, UR6, 0x2 ;  /* 0x000000061b1a7c11 */ /* 0x000fe4000f8010ff */
[----:B------:R-:W-:Y:S02]  /*4110*/  LEA.HI.X R23, R30, UR7, R23, 0x2, P2 ;  /* 0x000000071e177c11 */ /* 0x000fe400090f1417 */
[----:B------:R-:W-:Y:S02]  /*4120*/  LEA R28, P1, R29, UR6, 0x2 ;  /* 0x000000061d1c7c11 */ /* 0x000fe4000f8210ff */
[-C--:B------:R-:W-:Y:S01]  /*4130*/  IADD3.X R34, PT, PT, RZ, R32.reuse, RZ, P4, !PT ;  /* 0x00000020ff227210 */ /* 0x080fe200027fe4ff */
[----:B------:R-:W-:Y:S01]  /*4140*/  STG.E desc[UR10][R22.64], R45 ;  /* 0x0000002d16007986 */ /* 0x000fe2000c10190a */
[----:B------:R-:W-:-:S02]  /*4150*/  IADD3.X R33, PT, PT, RZ, R32, RZ, P5, !PT ;  /* 0x00000020ff217210 */ /* 0x000fc40002ffe4ff */
[----:B------:R-:W-:Y:S01]  /*4160*/  LEA R30, P2, R31, UR6, 0x2 ;  /* 0x000000061f1e7c11 */ /* 0x000fe2000f8410ff */
[----:B------:R-:W-:Y:S01]  /*4170*/  STG.E desc[UR10][R24.64], R43 ;  /* 0x0000002b18007986 */ /* 0x000fe2000c10190a */
[C---:B------:R-:W-:Y:S02]  /*4180*/  LEA R32, P3, R0.reuse, UR6, 0x2 ;  /* 0x0000000600207c11 */ /* 0x040fe4000f8610ff */
[----:B------:R-:W-:Y:S02]  /*4190*/  LEA.HI.X R27, R27, UR7, R38, 0x2, P0 ;  /* 0x000000071b1b7c11 */ /* 0x000fe400080f1426 */
[----:B------:R-:W-:Y:S02]  /*41a0*/  LEA.HI.X R29, R29, UR7, R36, 0x2, P1 ;  /* 0x000000071d1d7c11 */ /* 0x000fe400088f1424 */
[----:B------:R-:W-:Y:S01]  /*41b0*/  LEA.HI.X R31, R31, UR7, R34, 0x2, P2 ;  /* 0x000000071f1f7c11 */ /* 0x000fe200090f1422 */
[----:B------:R-:W-:Y:S01]  /*41c0*/  STG.E desc[UR10][R26.64], R41 ;  /* 0x000000291a007986 */ /* 0x000fe2000c10190a */
[----:B------:R-:W-:-:S03]  /*41d0*/  LEA.HI.X R33, R0, UR7, R33, 0x2, P3 ;  /* 0x0000000700217c11 */ /* 0x000fc600098f1421 */
[----:B------:R-:W-:Y:S04]  /*41e0*/  STG.E desc[UR10][R28.64], R39 ;  /* 0x000000271c007986 */ /* 0x000fe8000c10190a */
[----:B------:R-:W-:Y:S04]  /*41f0*/  STG.E desc[UR10][R30.64], R37 ;  /* 0x000000251e007986 */ /* 0x000fe8000c10190a */
[----:B------:R-:W-:Y:S01]  /*4200*/  STG.E desc[UR10][R32.64], R35 ;  /* 0x0000002320007986 */ /* 0x000fe2000c10190a */
[----:B------:R-:W-:Y:S05]  /*4210*/  EXIT ;  /* 0x000000000000794d */ /* 0x000fea0003800000 */
.L_x_3:
[----:B------:R-:W-:-:S00]  /*4220*/  BRA `(.L_x_3) ;  /* 0xfffffffc00fc7947 */ /* 0x000fc0000383ffff */
[----:B------:R-:W-:-:S00]  /*4230*/  NOP ;  /* 0x0000000000007918 */ /* 0x000fc00000000000 */
        /* <DEDUP_REMOVED lines=12> */
.L_x_4:


//--------------------- .nv.shared._Z10cuda_sgemmILj16ELj4EEvPfS0_S0_iii --------------------------
	.section	.nv.shared._Z10cuda_sgemmILj16ELj4EEvPfS0_S0_iii,"aw",@nobits
	.sectionflags	@""
	.align	4
.nv.shared._Z10cuda_sgemmILj16ELj4EEvPfS0_S0_iii:
	.zero		33792


//--------------------- .nv.shared.reserved.0     --------------------------
	.section	.nv.shared.reserved.0,"aw",@nobits
	.weak		__nv_reservedSMEM_offset_0_alias
	.size		__nv_reservedSMEM_offset_0_alias, 0, 64
	.other		__nv_reservedSMEM_offset_0_alias,@"STO_CUDA_RESERVED_SHARED STV_DEFAULT"
__nv_reservedSMEM_offset_0_alias:
	.zero		0
	.zero		64


//--------------------- .nv.constant0._Z10cuda_sgemmILj16ELj4EEvPfS0_S0_iii --------------------------
	.section	.nv.constant0._Z10cuda_sgemmILj16ELj4EEvPfS0_S0_iii,"a",@progbits
	.sectionflags	@""
	.align	4
.nv.constant0._Z10cuda_sgemmILj16ELj4EEvPfS0_S0_iii:
	.zero		932


//--------------------- SYMBOLS --------------------------

	.type		.nv.reservedSmem.offset0,@object
	.size		.nv.reservedSmem.offset0,0x4
	.type		.nv.reservedSmem.cap,@object
	.size		.nv.reservedSmem.cap,0x4
